	.headerflags	@"EF_CUDA_TEXMODE_UNIFIED EF_CUDA_64BIT_ADDRESS EF_CUDA_SM86 EF_CUDA_VIRTUAL_SM(EF_CUDA_SM86)"
	.elftype	@"ET_EXEC"


//--------------------- .nv.info                  --------------------------
	.section	.nv.info,"",@"SHT_CUDA_INFO"
	.align	4


	//----- nvinfo : EIATTR_REGCOUNT
	.align		4
        /*0000*/ 	.byte	0x04, 0x2f
        /*0002*/ 	.short	(.L_1 - .L_0)
	.align		4
.L_0:
        /*0004*/ 	.word	index@(chunk_fwd_kernel_o)
        /*0008*/ 	.word	0x000000d2


	//----- nvinfo : EIATTR_MAX_STACK_SIZE
	.align		4
.L_1:
        /*000c*/ 	.byte	0x04, 0x23
        /*000e*/ 	.short	(.L_3 - .L_2)
	.align		4
.L_2:
        /*0010*/ 	.word	index@(chunk_fwd_kernel_o)
        /*0014*/ 	.word	0x00000000


	//----- nvinfo : EIATTR_MIN_STACK_SIZE
	.align		4
.L_3:
        /*0018*/ 	.byte	0x04, 0x12
        /*001a*/ 	.short	(.L_5 - .L_4)
	.align		4
.L_4:
        /*001c*/ 	.word	index@(chunk_fwd_kernel_o)
        /*0020*/ 	.word	0x00000000


	//----- nvinfo : EIATTR_FRAME_SIZE
	.align		4
.L_5:
        /*0024*/ 	.byte	0x04, 0x11
        /*0026*/ 	.short	(.L_7 - .L_6)
	.align		4
.L_6:
        /*0028*/ 	.word	index@(chunk_fwd_kernel_o)
        /*002c*/ 	.word	0x00000000
.L_7:


//--------------------- .nv.info.chunk_fwd_kernel_o --------------------------
	.section	.nv.info.chunk_fwd_kernel_o,"",@"SHT_CUDA_INFO"
	.align	4


	//----- nvinfo : EIATTR_CUDA_API_VERSION
	.align		4
        /*0000*/ 	.byte	0x04, 0x37
        /*0002*/ 	.short	(.L_9 - .L_8)
.L_8:
        /*0004*/ 	.word	0x0000007b


	//----- nvinfo : EIATTR_SW2861232_WAR
	.align		4
.L_9:
        /*0008*/ 	.byte	0x01, 0x35
	.zero		2


	//----- nvinfo : EIATTR_PARAM_CBANK
	.align		4
        /*000c*/ 	.byte	0x04, 0x0a
        /*000e*/ 	.short	(.L_11 - .L_10)
	.align		4
.L_10:
        /*0010*/ 	.word	index@(.nv.constant0.chunk_fwd_kernel_o)
        /*0014*/ 	.short	0x0160
        /*0016*/ 	.short	0x0040


	//----- nvinfo : EIATTR_CBANK_PARAM_SIZE
	.align		4
.L_11:
        /*0018*/ 	.byte	0x03, 0x19
        /*001a*/ 	.short	0x0040


	//----- nvinfo : EIATTR_KPARAM_INFO
	.align		4
        /*001c*/ 	.byte	0x04, 0x17
        /*001e*/ 	.short	(.L_13 - .L_12)
.L_12:
        /*0020*/ 	.word	0x00000000
        /*0024*/ 	.short	0x0008
        /*0026*/ 	.short	0x003c
        /*0028*/ 	.byte	0x00, 0xf0, 0x11, 0x00


	//----- nvinfo : EIATTR_KPARAM_INFO
	.align		4
.L_13:
        /*002c*/ 	.byte	0x04, 0x17
        /*002e*/ 	.short	(.L_15 - .L_14)
.L_14:
        /*0030*/ 	.word	0x00000000
        /*0034*/ 	.short	0x0007
        /*0036*/ 	.short	0x0038
        /*0038*/ 	.byte	0x00, 0xf0, 0x11, 0x00


	//----- nvinfo : EIATTR_KPARAM_INFO
	.align		4
.L_15:
        /*003c*/ 	.byte	0x04, 0x17
        /*003e*/ 	.short	(.L_17 - .L_16)
.L_16:
        /*0040*/ 	.word	0x00000000
        /*0044*/ 	.short	0x0006
        /*0046*/ 	.short	0x0030
        /*0048*/ 	.byte	0x00, 0xf0, 0x21, 0x00


	//----- nvinfo : EIATTR_KPARAM_INFO
	.align		4
.L_17:
        /*004c*/ 	.byte	0x04, 0x17
        /*004e*/ 	.short	(.L_19 - .L_18)
.L_18:
        /*0050*/ 	.word	0x00000000
        /*0054*/ 	.short	0x0005
        /*0056*/ 	.short	0x0028
        /*0058*/ 	.byte	0x00, 0xf0, 0x21, 0x00


	//----- nvinfo : EIATTR_KPARAM_INFO
	.align		4
.L_19:
        /*005c*/ 	.byte	0x04, 0x17
        /*005e*/ 	.short	(.L_21 - .L_20)
.L_20:
        /*0060*/ 	.word	0x00000000
        /*0064*/ 	.short	0x0004
        /*0066*/ 	.short	0x0020
        /*0068*/ 	.byte	0x00, 0xf0, 0x21, 0x00


	//----- nvinfo : EIATTR_KPARAM_INFO
	.align		4
.L_21:
        /*006c*/ 	.byte	0x04, 0x17
        /*006e*/ 	.short	(.L_23 - .L_22)
.L_22:
        /*0070*/ 	.word	0x00000000
        /*0074*/ 	.short	0x0003
        /*0076*/ 	.short	0x0018
        /*0078*/ 	.byte	0x00, 0xf0, 0x21, 0x00


	//----- nvinfo : EIATTR_KPARAM_INFO
	.align		4
.L_23:
        /*007c*/ 	.byte	0x04, 0x17
        /*007e*/ 	.short	(.L_25 - .L_24)
.L_24:
        /*0080*/ 	.word	0x00000000
        /*0084*/ 	.short	0x0002
        /*0086*/ 	.short	0x0010
        /*0088*/ 	.byte	0x00, 0xf0, 0x21, 0x00


	//----- nvinfo : EIATTR_KPARAM_INFO
	.align		4
.L_25:
        /*008c*/ 	.byte	0x04, 0x17
        /*008e*/ 	.short	(.L_27 - .L_26)
.L_26:
        /*0090*/ 	.word	0x00000000
        /*0094*/ 	.short	0x0001
        /*0096*/ 	.short	0x0008
        /*0098*/ 	.byte	0x00, 0xf0, 0x21, 0x00


	//----- nvinfo : EIATTR_KPARAM_INFO
	.align		4
.L_27:
        /*009c*/ 	.byte	0x04, 0x17
        /*009e*/ 	.short	(.L_29 - .L_28)
.L_28:
        /*00a0*/ 	.word	0x00000000
        /*00a4*/ 	.short	0x0000
        /*00a6*/ 	.short	0x0000
        /*00a8*/ 	.byte	0x00, 0xf0, 0x21, 0x00


	//----- nvinfo : EIATTR_MAXREG_COUNT
	.align		4
.L_29:
        /*00ac*/ 	.byte	0x03, 0x1b
        /*00ae*/ 	.short	0x00ff


	//----- nvinfo : EIATTR_EXIT_INSTR_OFFSETS
	.align		4
        /*00b0*/ 	.byte	0x04, 0x1c
        /*00b2*/ 	.short	(.L_31 - .L_30)


	//   ....[0]....
.L_30:
        /*00b4*/ 	.word	0x000033e0


	//   ....[1]....
        /*00b8*/ 	.word	0x00003400


	//----- nvinfo : EIATTR_CTAIDZ_USED
	.align		4
.L_31:
        /*00bc*/ 	.byte	0x01, 0x04
	.zero		2


	//----- nvinfo : EIATTR_MAX_THREADS
	.align		4
        /*00c0*/ 	.byte	0x04, 0x05
        /*00c2*/ 	.short	(.L_33 - .L_32)
.L_32:
        /*00c4*/ 	.word	0x00000100
        /*00c8*/ 	.word	0x00000001
        /*00cc*/ 	.word	0x00000001
.L_33:


//--------------------- .nv.rel.action            --------------------------
	.section	.nv.rel.action,"",@"SHT_CUDA_RELOCINFO"
	.align	8
	.sectionentsize	8
        /*0000*/ 	.byte	0x73, 0x00, 0x00, 0x00, 0x00, 0x00, 0x00, 0x00, 0x00, 0x00, 0x00, 0x11, 0x25, 0x00, 0x05, 0x36


//--------------------- .nv.constant0.chunk_fwd_kernel_o --------------------------
	.section	.nv.constant0.chunk_fwd_kernel_o,"a",@progbits
	.align	4
.nv.constant0.chunk_fwd_kernel_o:
	.zero		416


//--------------------- .text.chunk_fwd_kernel_o  --------------------------
	.section	.text.chunk_fwd_kernel_o,"ax",@progbits
	.sectionflags	@"SHF_BARRIERS=1"
	.sectioninfo	@"SHI_REGISTERS=210"
	.align	128
        .global         chunk_fwd_kernel_o
        .type           chunk_fwd_kernel_o,@function
        .size           chunk_fwd_kernel_o,(.L_x_1 - chunk_fwd_kernel_o)
        .other          chunk_fwd_kernel_o,@"STO_CUDA_ENTRY STV_DEFAULT"
chunk_fwd_kernel_o:
.text.chunk_fwd_kernel_o:
[----:B------:R-:W-:-:S02]  /*0000*/  IMAD.MOV.U32 R1, RZ, RZ, c[0x0][0x28] ;  /* 0x00000a00ff017624 */ /* 0x000fc400078e00ff */
[----:B------:R-:W0:Y:S01]  /*0010*/  S2R R9, SR_CTAID.Y ;  /* 0x0000000000097919 */ /* 0x000e220000002600 */
[----:B------:R-:W-:Y:S01]  /*0020*/  IMAD.MOV.U32 R5, RZ, RZ, 0x4 ;  /* 0x00000004ff057424 */ /* 0x000fe200078e00ff */
[----:B------:R-:W-:Y:S01]  /*0030*/  ULDC.64 UR4, c[0x0][0x118] ;  /* 0x0000460000047ab9 */ /* 0x000fe20000000a00 */
[----:B0-----:R-:W-:-:S04]  /*0040*/  IMAD.SHL.U32 R2, R9, 0x2, RZ ;  /* 0x0000000209027824 */ /* 0x001fc800078e00ff */
[----:B------:R-:W-:-:S05]  /*0050*/  IMAD.WIDE R2, R2, R5, c[0x0][0x190] ;  /* 0x0000640002027625 */ /* 0x000fca00078e0205 */
[----:B------:R-:W2:Y:S04]  /*0060*/  LDG.E R4, [R2.64] ;  /* 0x0000000402047981 */ /* 0x000ea8000c1e1900 */
[----:B------:R-:W3:Y:S04]  /*0070*/  LDG.E R192, [R2.64+0x4] ;  /* 0x0000040402c07981 */ /* 0x000ee8000c1e1900 */
[----:B------:R-:W0:Y:S04]  /*0080*/  S2R R11, SR_CTAID.Z ;  /* 0x00000000000b7919 */ /* 0x000e280000002700 */
[----:B------:R-:W1:Y:S04]  /*0090*/  S2R R13, SR_TID.X ;  /* 0x00000000000d7919 */ /* 0x000e680000002100 */
[----:B------:R-:W4:Y:S01]  /*00a0*/  S2R R6, SR_CTAID.X ;  /* 0x0000000000067919 */ /* 0x000f220000002500 */
[----:B--2---:R-:W-:-:S05]  /*00b0*/  IMAD.WIDE R4, R4, R5, c[0x0][0x188] ;  /* 0x0000620004047625 */ /* 0x004fca00078e0205 */
[----:B------:R4:W2:Y:S04]  /*00c0*/  LDG.E R7, [R4.64] ;  /* 0x0000000404077981 */ /* 0x0008a8000c1e1900 */
[----:B------:R4:W2:Y:S01]  /*00d0*/  LDG.E R196, [R4.64+0x4] ;  /* 0x0000040404c47981 */ /* 0x0008a2000c1e1900 */
[----:B0-----:R-:W-:Y:S02]  /*00e0*/  SHF.R.S32.HI R0, RZ, 0x1f, R11 ;  /* 0x0000001fff007819 */ /* 0x001fe4000001140b */
[----:B-1----:R-:W-:Y:S01]  /*00f0*/  SHF.R.U32.HI R17, RZ, 0x4, R13 ;  /* 0x00000004ff117819 */ /* 0x002fe2000001160d */
[----:B---3--:R-:W-:Y:S01]  /*0100*/  IMAD.SHL.U32 R192, R192, 0x40, RZ ;  /* 0x00000040c0c07824 */ /* 0x008fe200078e00ff */
[----:B------:R-:W-:Y:S02]  /*0110*/  LEA.HI R0, R0, R11, RZ, 0x4 ;  /* 0x0000000b00007211 */ /* 0x000fe400078f20ff */
[----:B------:R-:W-:-:S02]  /*0120*/  SGXT.U32 R17, R17, 0x4 ;  /* 0x000000041111781a */ /* 0x000fc40000000000 */
[----:B------:R-:W-:Y:S01]  /*0130*/  LOP3.LUT R0, R0, 0xfffffff0, RZ, 0xc0, !PT ;  /* 0xfffffff000007812 */ /* 0x000fe200078ec0ff */
[----:B------:R-:W-:Y:S01]  /*0140*/  IMAD.SHL.U32 R200, R13, 0x8, RZ ;  /* 0x000000080dc87824 */ /* 0x000fe200078e00ff */
[C---:B------:R-:W-:Y:S02]  /*0150*/  LOP3.LUT R195, R192.reuse, R17, RZ, 0xfc, !PT ;  /* 0x00000011c0c37212 */ /* 0x040fe400078efcff */
[--C-:B------:R-:W-:Y:S01]  /*0160*/  LOP3.LUT R14, R192, 0x20, R17.reuse, 0xfe, !PT ;  /* 0x00000020c00e7812 */ /* 0x100fe200078efe11 */
[----:B------:R-:W-:Y:S01]  /*0170*/  IMAD.IADD R0, R11, 0x1, -R0 ;  /* 0x000000010b007824 */ /* 0x000fe200078e0a00 */
[----:B------:R-:W-:Y:S01]  /*0180*/  LOP3.LUT R200, R200, 0x78, RZ, 0xc0, !PT ;  /* 0x00000078c8c87812 */ /* 0x000fe200078ec0ff */
[----:B------:R-:W-:Y:S01]  /*0190*/  IMAD.SHL.U32 R197, R195, 0x800, RZ ;  /* 0x00000800c3c57824 */ /* 0x000fe200078e00ff */
[----:B------:R-:W-:Y:S01]  /*01a0*/  SHF.R.S32.HI R59, RZ, 0x1f, R192 ;  /* 0x0000001fff3b7819 */ /* 0x000fe200000114c0 */
[----:B------:R-:W-:Y:S01]  /*01b0*/  IMAD.MOV.U32 R3, RZ, RZ, 0x8000 ;  /* 0x00008000ff037424 */ /* 0x000fe200078e00ff */
[C-C-:B------:R-:W-:Y:S01]  /*01c0*/  LOP3.LUT R12, R192.reuse, 0x30, R17.reuse, 0xfe, !PT ;  /* 0x00000030c00c7812 */ /* 0x140fe200078efe11 */
[----:B------:R-:W-:Y:S01]  /*01d0*/  IMAD R2, R9, 0x10, R0 ;  /* 0x0000001009027824 */ /* 0x000fe200078e0200 */
[----:B------:R-:W-:Y:S01]  /*01e0*/  LOP3.LUT R18, R192, 0x10, R17, 0xfe, !PT ;  /* 0x00000010c0127812 */ /* 0x000fe200078efe11 */
[----:B----4-:R-:W-:Y:S01]  /*01f0*/  IMAD.SHL.U32 R5, R6, 0x80, RZ ;  /* 0x0000008006057824 */ /* 0x010fe200078e00ff */
[----:B------:R-:W-:Y:S01]  /*0200*/  ISETP.GT.U32.AND P1, PT, R195, -0x1, PT ;  /* 0xffffffffc300780c */ /* 0x000fe20003f24070 */
[----:B------:R-:W-:Y:S01]  /*0210*/  IMAD.SHL.U32 R15, R14, 0x800, RZ ;  /* 0x000008000e0f7824 */ /* 0x000fe200078e00ff */
[-C--:B------:R-:W-:Y:S01]  /*0220*/  LOP3.LUT R4, R197, R200.reuse, RZ, 0xfc, !PT ;  /* 0x000000c8c5047212 */ /* 0x080fe200078efcff */
[----:B------:R-:W-:Y:S01]  /*0230*/  IMAD.WIDE R2, R2, R3, c[0x0][0x178] ;  /* 0x00005e0002027625 */ /* 0x000fe200078e0203 */
[----:B------:R-:W-:-:S03]  /*0240*/  LOP3.LUT R16, R5, R200, RZ, 0xfc, !PT ;  /* 0x000000c805107212 */ /* 0x000fc600078efcff */
[----:B------:R-:W-:Y:S02]  /*0250*/  IMAD.MOV.U32 R9, RZ, RZ, 0x2 ;  /* 0x00000002ff097424 */ /* 0x000fe400078e00ff */
[----:B------:R-:W-:Y:S01]  /*0260*/  IMAD.SHL.U32 R193, R12, 0x800, RZ ;  /* 0x000008000cc17824 */ /* 0x000fe200078e00ff */
[----:B------:R-:W-:Y:S01]  /*0270*/  LOP3.LUT R8, R15, R200, RZ, 0xfc, !PT ;  /* 0x000000c80f087212 */ /* 0x000fe200078efcff */
[----:B------:R-:W-:Y:S01]  /*0280*/  IMAD.SHL.U32 R19, R18, 0x800, RZ ;  /* 0x0000080012137824 */ /* 0x000fe200078e00ff */
[----:B------:R-:W-:Y:S01]  /*0290*/  SHF.R.S32.HI R6, RZ, 0x1f, R5 ;  /* 0x0000001fff067819 */ /* 0x000fe20000011405 */
[----:B------:R-:W-:Y:S01]  /*02a0*/  IMAD.SHL.U32 R49, R4, 0x2, RZ ;  /* 0x0000000204317824 */ /* 0x000fe200078e00ff */
[----:B------:R-:W-:Y:S02]  /*02b0*/  LEA R32, P0, R16, R2, 0x1 ;  /* 0x0000000210207211 */ /* 0x000fe400078008ff */
[----:B------:R-:W-:Y:S02]  /*02c0*/  SHF.L.U64.HI R2, R12, 0xb, R59 ;  /* 0x0000000b0c027819 */ /* 0x000fe4000001023b */
[-C--:B------:R-:W-:Y:S01]  /*02d0*/  LOP3.LUT R55, R193, R200.reuse, RZ, 0xfc, !PT ;  /* 0x000000c8c1377212 */ /* 0x080fe200078efcff */
[----:B------:R-:W-:Y:S01]  /*02e0*/  IMAD.SHL.U32 R53, R8, 0x2, RZ ;  /* 0x0000000208357824 */ /* 0x000fe200078e00ff */
[----:B------:R-:W-:-:S02]  /*02f0*/  LOP3.LUT R10, R19, R200, RZ, 0xfc, !PT ;  /* 0x000000c8130a7212 */ /* 0x000fc400078efcff */
[--C-:B------:R-:W-:Y:S02]  /*0300*/  SHF.L.U64.HI R11, R14, 0xb, R59.reuse ;  /* 0x0000000b0e0b7819 */ /* 0x100fe4000001023b */
[C---:B------:R-:W-:Y:S01]  /*0310*/  SHF.L.U64.HI R61, R55.reuse, 0x1, R2 ;  /* 0x00000001373d7819 */ /* 0x040fe20000010202 */
[----:B------:R-:W-:Y:S01]  /*0320*/  IMAD.SHL.U32 R55, R55, 0x2, RZ ;  /* 0x0000000237377824 */ /* 0x000fe200078e00ff */
[----:B------:R-:W-:Y:S01]  /*0330*/  LEA.HI.X R33, R16, R3, R6, 0x1, P0 ;  /* 0x0000000310217211 */ /* 0x000fe200000f0c06 */
[----:B------:R-:W-:Y:S01]  /*0340*/  IMAD.SHL.U32 R51, R10, 0x2, RZ ;  /* 0x000000020a337824 */ /* 0x000fe200078e00ff */
[----:B------:R-:W-:Y:S02]  /*0350*/  SHF.L.U64.HI R3, R18, 0xb, R59 ;  /* 0x0000000b12037819 */ /* 0x000fe4000001023b */
[----:B------:R-:W-:Y:S02]  /*0360*/  SHF.L.U64.HI R35, R8, 0x1, R11 ;  /* 0x0000000108237819 */ /* 0x000fe4000001020b */
[----:B------:R-:W-:-:S02]  /*0370*/  ISETP.GT.U32.AND P0, PT, R18, -0x1, PT ;  /* 0xffffffff1200780c */ /* 0x000fc40003f04070 */
[----:B------:R-:W-:Y:S01]  /*0380*/  LOP3.LUT R57, R17, 0x20, RZ, 0xfc, !PT ;  /* 0x0000002011397812 */ /* 0x000fe200078efcff */
[----:B------:R-:W-:Y:S01]  /*0390*/  CS2R R28, SRZ ;  /* 0x00000000001c7805 */ /* 0x000fe2000001ff00 */
[----:B------:R-:W-:Y:S01]  /*03a0*/  CS2R R30, SRZ ;  /* 0x00000000001e7805 */ /* 0x000fe2000001ff00 */
[----:B------:R-:W-:Y:S02]  /*03b0*/  CS2R R22, SRZ ;  /* 0x0000000000167805 */ /* 0x000fe4000001ff00 */
[----:B------:R-:W-:Y:S01]  /*03c0*/  IMAD.WIDE.U32 R38, R57, 0x100, R32 ;  /* 0x0000010039267825 */ /* 0x000fe200078e0020 */
[----:B------:R-:W-:Y:S01]  /*03d0*/  CS2R R62, SRZ ;  /* 0x00000000003e7805 */ /* 0x000fe2000001ff00 */
        /* <DEDUP_REMOVED lines=16> */
[----:B--2---:R-:W-:-:S02]  /*04e0*/  IMAD R194, R7, 0x10, R0 ;  /* 0x0000001007c27824 */ /* 0x004fc400078e0200 */
[----:B------:R-:W-:Y:S02]  /*04f0*/  IMAD.IADD R196, R196, 0x1, -R7 ;  /* 0x00000001c4c47824 */ /* 0x000fe400078e0a07 */
[----:B------:R-:W-:-:S03]  /*0500*/  IMAD.SHL.U32 R194, R194, 0x80, RZ ;  /* 0x00000080c2c27824 */ /* 0x000fc600078e00ff */
[C---:B------:R-:W-:Y:S02]  /*0510*/  ISETP.GE.U32.AND P2, PT, R195.reuse, R196, PT ;  /* 0x000000c4c300720c */ /* 0x040fe40003f46070 */
[----:B------:R-:W-:-:S04]  /*0520*/  SHF.L.U64.HI R195, R195, 0xb, R59 ;  /* 0x0000000bc3c37819 */ /* 0x000fc8000001023b */
[----:B------:R-:W-:Y:S01]  /*0530*/  SHF.L.U64.HI R21, R4, 0x1, R195 ;  /* 0x0000000104157819 */ /* 0x000fe200000102c3 */
[----:B------:R-:W-:-:S05]  /*0540*/  IMAD.WIDE R4, R194, R9, c[0x0][0x160] ;  /* 0x00005800c2047625 */ /* 0x000fca00078e0209 */
[C---:B------:R-:W-:Y:S02]  /*0550*/  IADD3 R40, P4, R4.reuse, R49, RZ ;  /* 0x0000003104287210 */ /* 0x040fe40007f9e0ff */
[----:B------:R-:W-:-:S03]  /*0560*/  IADD3 R44, P3, R4, R53, RZ ;  /* 0x00000035042c7210 */ /* 0x000fc60007f7e0ff */
[C---:B------:R-:W-:Y:S01]  /*0570*/  IMAD.X R41, R5.reuse, 0x1, R21, P4 ;  /* 0x0000000105297824 */ /* 0x040fe200020e0615 */
[----:B------:R-:W-:Y:S01]  /*0580*/  IADD3 R46, P4, R4, R55, RZ ;  /* 0x00000037042e7210 */ /* 0x000fe20007f9e0ff */
[C---:B------:R-:W-:Y:S01]  /*0590*/  IMAD.X R45, R5.reuse, 0x1, R35, P3 ;  /* 0x00000001052d7824 */ /* 0x040fe200018e0623 */
[----:B------:R-:W-:Y:S02]  /*05a0*/  SHF.L.U64.HI R7, R10, 0x1, R3 ;  /* 0x000000010a077819 */ /* 0x000fe40000010203 */
[----:B------:R-:W-:Y:S02]  /*05b0*/  IADD3 R42, P5, R4, R51, RZ ;  /* 0x00000033042a7210 */ /* 0x000fe40007fbe0ff */
[----:B------:R-:W-:Y:S02]  /*05c0*/  SHF.R.S32.HI R0, RZ, 0x1f, R196 ;  /* 0x0000001fff007819 */ /* 0x000fe400000114c4 */
[C---:B------:R-:W-:Y:S01]  /*05d0*/  ISETP.GE.U32.AND P3, PT, R14.reuse, R196, PT ;  /* 0x000000c40e00720c */ /* 0x040fe20003f66070 */
[----:B------:R-:W-:Y:S01]  /*05e0*/  IMAD.X R47, R5, 0x1, R61, P4 ;  /* 0x00000001052f7824 */ /* 0x000fe200020e063d */
[-C--:B------:R-:W-:Y:S01]  /*05f0*/  ISETP.GE.AND.EX P4, PT, R59, R0.reuse, PT, P2 ;  /* 0x000000003b00720c */ /* 0x080fe20003f86320 */
[----:B------:R-:W-:Y:S01]  /*0600*/  IMAD.X R43, R5, 0x1, R7, P5 ;  /* 0x00000001052b7824 */ /* 0x000fe200028e0607 */
[----:B------:R-:W-:Y:S01]  /*0610*/  ISETP.GT.U32.AND P2, PT, R14, -0x1, PT ;  /* 0xffffffff0e00780c */ /* 0x000fe20003f44070 */
[----:B------:R-:W-:Y:S01]  /*0620*/  IMAD.WIDE R4, R194, R9, c[0x0][0x168] ;  /* 0x00005a00c2047625 */ /* 0x000fe200078e0209 */
[----:B------:R-:W-:-:S04]  /*0630*/  ISETP.GE.AND.EX P3, PT, R59, R0, PT, P3 ;  /* 0x000000003b00720c */ /* 0x000fc80003f66330 */
[----:B------:R-:W-:Y:S02]  /*0640*/  ISETP.GT.AND.EX P2, PT, R59, -0x1, !P3, P2 ;  /* 0xffffffff3b00780c */ /* 0x000fe40005f44320 */
[----:B------:R-:W-:-:S05]  /*0650*/  IADD3 R48, P3, R4, R49, RZ ;  /* 0x0000003104307210 */ /* 0x000fca0007f7e0ff */
[----:B------:R-:W-:Y:S01]  /*0660*/  IMAD.X R49, R5, 0x1, R21, P3 ;  /* 0x0000000105317824 */ /* 0x000fe200018e0615 */
[----:B------:R-:W-:Y:S02]  /*0670*/  IADD3 R50, P3, R4, R51, RZ ;  /* 0x0000003304327210 */ /* 0x000fe40007f7e0ff */
[----:B------:R-:W-:-:S03]  /*0680*/  ISETP.GE.U32.AND P5, PT, R18, R196, PT ;  /* 0x000000c41200720c */ /* 0x000fc60003fa6070 */
[----:B------:R-:W-:Y:S01]  /*0690*/  IMAD.X R51, R5, 0x1, R7, P3 ;  /* 0x0000000105337824 */ /* 0x000fe200018e0607 */
[----:B------:R-:W-:Y:S01]  /*06a0*/  ISETP.GE.U32.AND P3, PT, R16, 0x80, PT ;  /* 0x000000801000780c */ /* 0x000fe20003f66070 */
[----:B------:R0:W2:Y:S01]  /*06b0*/  @P2 LDG.E.128 R64, [R44.64] ;  /* 0x000000042c402981 */ /* 0x0000a2000c1e1d00 */
[C---:B------:R-:W-:Y:S02]  /*06c0*/  ISETP.GE.AND.EX P5, PT, R59.reuse, R0, PT, P5 ;  /* 0x000000003b00720c */ /* 0x040fe40003fa6350 */
[----:B------:R-:W-:Y:S02]  /*06d0*/  ISETP.GT.AND.EX P1, PT, R59, -0x1, !P4, P1 ;  /* 0xffffffff3b00780c */ /* 0x000fe40006724310 */
[----:B------:R-:W-:Y:S02]  /*06e0*/  ISETP.GE.U32.AND.EX P3, PT, R6, RZ, PT, P3 ;  /* 0x000000ff0600720c */ /* 0x000fe40003f66130 */
[----:B------:R-:W-:Y:S02]  /*06f0*/  ISETP.GE.U32.AND P4, PT, R12, R196, PT ;  /* 0x000000c40c00720c */ /* 0x000fe40003f86070 */
[----:B------:R-:W-:-:S02]  /*0700*/  IADD3 R52, P6, R4, R53, RZ ;  /* 0x0000003504347210 */ /* 0x000fc40007fde0ff */
[----:B------:R-:W-:Y:S02]  /*0710*/  LOP3.LUT R7, R17, 0x10, RZ, 0xfc, !PT ;  /* 0x0000001011077812 */ /* 0x000fe400078efcff */
[----:B------:R-:W-:Y:S01]  /*0720*/  ISETP.GT.AND.EX P0, PT, R59, -0x1, !P5, P0 ;  /* 0xffffffff3b00780c */ /* 0x000fe20006f04300 */
[----:B------:R-:W-:Y:S01]  /*0730*/  IMAD.X R53, R5, 0x1, R35, P6 ;  /* 0x0000000105357824 */ /* 0x000fe200030e0623 */
[----:B------:R-:W-:Y:S01]  /*0740*/  ISETP.GT.U32.AND P5, PT, R12, -0x1, PT ;  /* 0xffffffff0c00780c */ /* 0x000fe20003fa4070 */
[----:B------:R-:W-:Y:S01]  /*0750*/  CS2R R20, SRZ ;  /* 0x0000000000147805 */ /* 0x000fe2000001ff00 */
[----:B------:R-:W-:Y:S01]  /*0760*/  ISETP.GE.AND.EX P4, PT, R59, R0, PT, P4 ;  /* 0x000000003b00720c */ /* 0x000fe20003f86340 */
[----:B------:R-:W-:Y:S01]  /*0770*/  IMAD.WIDE.U32 R36, R7, 0x100, R32 ;  /* 0x0000010007247825 */ /* 0x000fe200078e0020 */
[----:B------:R-:W-:Y:S01]  /*0780*/  IADD3 R54, P6, R4, R55, RZ ;  /* 0x0000003704367210 */ /* 0x000fe20007fde0ff */
[----:B0-----:R-:W-:Y:S01]  /*0790*/  CS2R R44, SRZ ;  /* 0x00000000002c7805 */ /* 0x001fe2000001ff00 */
[----:B------:R-:W-:Y:S01]  /*07a0*/  ISETP.GT.AND.EX P5, PT, R59, -0x1, !P4, P5 ;  /* 0xffffffff3b00780c */ /* 0x000fe200067a4350 */
[----:B------:R0:W3:Y:S02]  /*07b0*/  @!P3 LDG.E.128 R20, [R38.64] ;  /* 0x000000042614b981 */ /* 0x0000e4000c1e1d00 */
[----:B------:R-:W-:-:S02]  /*07c0*/  IMAD.X R55, R5, 0x1, R61, P6 ;  /* 0x0000000105377824 */ /* 0x000fc400030e063d */
[----:B------:R1:W4:Y:S01]  /*07d0*/  @!P3 LDG.E.128 R28, [R36.64] ;  /* 0x00000004241cb981 */ /* 0x000322000c1e1d00 */
[----:B------:R-:W-:Y:S01]  /*07e0*/  CS2R R60, SRZ ;  /* 0x00000000003c7805 */ /* 0x000fe2000001ff00 */
[----:B------:R-:W-:Y:S02]  /*07f0*/  IMAD.WIDE.U32 R34, R17, 0x100, R32 ;  /* 0x0000010011227825 */ /* 0x000fe400078e0020 */
[----:B------:R1:W2:Y:S01]  /*0800*/  @P1 LDG.E.128 R72, [R48.64] ;  /* 0x0000000430481981 */ /* 0x0002a2000c1e1d00 */
[----:B0-----:R-:W-:-:S03]  /*0810*/  CS2R R38, SRZ ;  /* 0x0000000000267805 */ /* 0x001fc6000001ff00 */
[----:B------:R0:W2:Y:S01]  /*0820*/  @P1 LDG.E.128 R60, [R40.64] ;  /* 0x00000004283c1981 */ /* 0x0000a2000c1e1d00 */
[----:B-1----:R-:W-:-:S03]  /*0830*/  CS2R R36, SRZ ;  /* 0x0000000000247805 */ /* 0x002fc6000001ff00 */
[----:B------:R1:W3:Y:S04]  /*0840*/  @P5 LDG.E.128 R68, [R46.64] ;  /* 0x000000042e445981 */ /* 0x0002e8000c1e1d00 */
[----:B------:R1:W3:Y:S01]  /*0850*/  @P0 LDG.E.128 R36, [R42.64] ;  /* 0x000000042a240981 */ /* 0x0002e2000c1e1d00 */
[----:B0-----:R-:W-:Y:S01]  /*0860*/  CS2R R40, SRZ ;  /* 0x0000000000287805 */ /* 0x001fe2000001ff00 */
[----:B------:R-:W-:Y:S02]  /*0870*/  LOP3.LUT R59, R17, 0x30, RZ, 0xfc, !PT ;  /* 0x00000030113b7812 */ /* 0x000fe400078efcff */
[----:B------:R0:W4:Y:S01]  /*0880*/  @P2 LDG.E.128 R76, [R52.64] ;  /* 0x00000004344c2981 */ /* 0x000122000c1e1d00 */
[----:B-1----:R-:W-:-:S03]  /*0890*/  CS2R R46, SRZ ;  /* 0x00000000002e7805 */ /* 0x002fc6000001ff00 */
[----:B------:R-:W4:Y:S01]  /*08a0*/  @!P3 LDG.E.128 R24, [R34.64] ;  /* 0x000000042218b981 */ /* 0x000f22000c1e1d00 */
[----:B------:R-:W-:Y:S01]  /*08b0*/  CS2R R42, SRZ ;  /* 0x00000000002a7805 */ /* 0x000fe2000001ff00 */
[----:B------:R-:W-:Y:S02]  /*08c0*/  IMAD.SHL.U32 R17, R17, 0x80, RZ ;  /* 0x0000008011117824 */ /* 0x000fe400078e00ff */
[----:B------:R1:W4:Y:S01]  /*08d0*/  @P5 LDG.E.128 R44, [R54.64] ;  /* 0x00000004362c5981 */ /* 0x000322000c1e1d00 */
[--C-:B------:R-:W-:Y:S01]  /*08e0*/  IMAD.WIDE.U32 R4, R59, 0x100, R32.reuse ;  /* 0x000001003b047825 */ /* 0x100fe200078e0020 */
[----:B------:R-:W-:Y:S01]  /*08f0*/  CS2R R48, SRZ ;  /* 0x0000000000307805 */ /* 0x000fe2000001ff00 */
[----:B0-----:R-:W-:Y:S01]  /*0900*/  CS2R R52, SRZ ;  /* 0x0000000000347805 */ /* 0x001fe2000001ff00 */
[----:B------:R0:W4:Y:S01]  /*0910*/  @P0 LDG.E.128 R40, [R50.64] ;  /* 0x0000000432280981 */ /* 0x000122000c1e1d00 */
[----:B------:R-:W-:-:S03]  /*0920*/  IMAD.WIDE.U32 R32, R17, 0x2, R32 ;  /* 0x0000000211207825 */ /* 0x000fc600078e0020 */
[----:B------:R0:W4:Y:S01]  /*0930*/  @!P3 LDG.E.128 R80, [R4.64] ;  /* 0x000000040450b981 */ /* 0x000122000c1e1d00 */
[----:B-1----:R-:W-:-:S03]  /*0940*/  CS2R R54, SRZ ;  /* 0x0000000000367805 */ /* 0x002fc6000001ff00 */
[----:B------:R-:W4:Y:S01]  /*0950*/  @!P3 LDG.E.128 R84, [R32.64+0x4000] ;  /* 0x004000042054b981 */ /* 0x000f22000c1e1d00 */
[----:B0-----:R-:W-:-:S03]  /*0960*/  CS2R R50, SRZ ;  /* 0x0000000000327805 */ /* 0x001fc6000001ff00 */
[----:B------:R-:W4:Y:S04]  /*0970*/  @!P3 LDG.E.128 R52, [R32.64+0x6000] ;  /* 0x006000042034b981 */ /* 0x000f28000c1e1d00 */
[----:B------:R-:W4:Y:S04]  /*0980*/  @!P3 LDG.E.128 R48, [R32.64+0x5000] ;  /* 0x005000042030b981 */ /* 0x000f28000c1e1d00 */
[----:B------:R-:W4:Y:S01]  /*0990*/  @!P3 LDG.E.128 R92, [R32.64+0x7000] ;  /* 0x00700004205cb981 */ /* 0x000f22000c1e1d00 */
[--C-:B------:R-:W-:Y:S02]  /*09a0*/  SHF.R.U32.HI R5, RZ, 0x1, R13.reuse ;  /* 0x00000001ff057819 */ /* 0x100fe4000001160d */
[----:B------:R-:W-:-:S02]  /*09b0*/  SHF.R.U32.HI R198, RZ, 0x4, R13 ;  /* 0x00000004ffc67819 */ /* 0x000fc4000001160d */
[----:B------:R-:W-:Y:S02]  /*09c0*/  LOP3.LUT R0, R200, 0x38, R5, 0x78, !PT ;  /* 0x00000038c8007812 */ /* 0x000fe400078e7805 */
[----:B------:R-:W-:Y:S02]  /*09d0*/  SGXT.U32 R198, R198, 0x1 ;  /* 0x00000001c6c6781a */ /* 0x000fe40000000000 */
[----:B------:R-:W-:Y:S01]  /*09e0*/  LOP3.LUT R4, R17, R0, RZ, 0xfc, !PT ;  /* 0x0000000011047212 */ /* 0x000fe200078efcff */
[----:B------:R-:W-:Y:S01]  /*09f0*/  IMAD.SHL.U32 R0, R0, 0x2, RZ ;  /* 0x0000000200007824 */ /* 0x000fe200078e00ff */
[----:B------:R-:W-:-:S03]  /*0a00*/  SHF.R.U32.HI R199, RZ, 0x5, R13 ;  /* 0x00000005ffc77819 */ /* 0x000fc6000001160d */
[--C-:B------:R-:W-:Y:S02]  /*0a10*/  IMAD R5, R7, 0x100, R0.reuse ;  /* 0x0000010007057824 */ /* 0x100fe400078e0200 */
[--C-:B------:R-:W-:Y:S02]  /*0a20*/  IMAD R18, R57, 0x100, R0.reuse ;  /* 0x0000010039127824 */ /* 0x100fe400078e0200 */
[----:B------:R-:W-:Y:S01]  /*0a30*/  IMAD R17, R59, 0x100, R0 ;  /* 0x000001003b117824 */ /* 0x000fe200078e0200 */
[----:B------:R-:W-:Y:S01]  /*0a40*/  SGXT.U32 R199, R199, 0x3 ;  /* 0x00000003c7c7781a */ /* 0x000fe20000000000 */
[----:B------:R-:W-:Y:S02]  /*0a50*/  IMAD.SHL.U32 R4, R4, 0x2, RZ ;  /* 0x0000000204047824 */ /* 0x000fe400078e00ff */
[C---:B------:R-:W-:Y:S01]  /*0a60*/  IMAD.SHL.U32 R0, R198.reuse, 0x8, RZ ;  /* 0x00000008c6007824 */ /* 0x040fe200078e00ff */
[----:B------:R-:W-:Y:S02]  /*0a70*/  LOP3.LUT R14, R13, 0xf, RZ, 0xc0, !PT ;  /* 0x0000000f0d0e7812 */ /* 0x000fe400078ec0ff */
[----:B------:R-:W-:-:S02]  /*0a80*/  LOP3.LUT R12, R198, 0x7, R13, 0x78, !PT ;  /* 0x00000007c60c7812 */ /* 0x000fc400078e780d */
[----:B------:R-:W-:-:S03]  /*0a90*/  LOP3.LUT R0, R0, R199, RZ, 0xfc, !PT ;  /* 0x000000c700007212 */ /* 0x000fc600078efcff */
[----:B------:R-:W-:Y:S01]  /*0aa0*/  IMAD.SHL.U32 R12, R12, 0x8, RZ ;  /* 0x000000080c0c7824 */ /* 0x000fe200078e00ff */
[----:B------:R-:W-:Y:S01]  /*0ab0*/  LOP3.LUT R7, R0, 0x7, R13, 0x78, !PT ;  /* 0x0000000700077812 */ /* 0x000fe200078e780d */
[----:B------:R-:W-:-:S04]  /*0ac0*/  IMAD.SHL.U32 R88, R14, 0x100, RZ ;  /* 0x000001000e587824 */ /* 0x000fc800078e00ff */
[----:B------:R-:W-:-:S05]  /*0ad0*/  IMAD.SHL.U32 R7, R7, 0x10, RZ ;  /* 0x0000001007077824 */ /* 0x000fca00078e00ff */
[----:B------:R-:W-:Y:S02]  /*0ae0*/  LOP3.LUT R8, R7, R88, RZ, 0xfc, !PT ;  /* 0x0000005807087212 */ /* 0x000fe400078efcff */
[----:B------:R-:W-:-:S04]  /*0af0*/  LOP3.LUT R10, R198, 0x2, RZ, 0xfc, !PT ;  /* 0x00000002c60a7812 */ /* 0x000fc800078efcff */
[----:B------:R-:W-:-:S05]  /*0b00*/  LOP3.LUT R7, R10, 0x7, R13, 0x78, !PT ;  /* 0x000000070a077812 */ /* 0x000fca00078e780d */
[----:B------:R-:W-:Y:S01]  /*0b10*/  IMAD.SHL.U32 R7, R7, 0x8, RZ ;  /* 0x0000000807077824 */ /* 0x000fe200078e00ff */
[----:B--2---:R-:W-:Y:S04]  /*0b20*/  STS.128 [R4], R60 ;  /* 0x0000003c04007388 */ /* 0x004fe80000000c00 */
[----:B---3--:R-:W-:Y:S04]  /*0b30*/  STS.128 [R5], R36 ;  /* 0x0000002405007388 */ /* 0x008fe80000000c00 */
[----:B------:R-:W-:Y:S04]  /*0b40*/  STS.128 [R18], R64 ;  /* 0x0000004012007388 */ /* 0x000fe80000000c00 */
[----:B------:R0:W-:Y:S04]  /*0b50*/  STS.128 [R17], R68 ;  /* 0x0000004411007388 */ /* 0x0001e80000000c00 */
[----:B------:R-:W-:Y:S04]  /*0b60*/  STS.128 [R4+0x4000], R72 ;  /* 0x0040004804007388 */ /* 0x000fe80000000c00 */
[----:B----4-:R-:W-:Y:S01]  /*0b70*/  STS.128 [R5+0x4000], R40 ;  /* 0x0040002805007388 */ /* 0x010fe20000000c00 */
[----:B0-----:R-:W-:-:S03]  /*0b80*/  IMAD.SHL.U32 R69, R14, 0x80, RZ ;  /* 0x000000800e457824 */ /* 0x001fc600078e00ff */
[----:B------:R-:W-:Y:S02]  /*0b90*/  STS.128 [R18+0x4000], R76 ;  /* 0x0040004c12007388 */ /* 0x000fe40000000c00 */
[----:B------:R-:W-:Y:S02]  /*0ba0*/  LOP3.LUT R0, R12, R69, RZ, 0xfc, !PT ;  /* 0x000000450c007212 */ /* 0x000fe400078efcff */
[----:B------:R-:W-:Y:S04]  /*0bb0*/  STS.128 [R17+0x4000], R44 ;  /* 0x0040002c11007388 */ /* 0x000fe80000000c00 */
[----:B------:R-:W-:Y:S01]  /*0bc0*/  STS.128 [R4+0x8000], R24 ;  /* 0x0080001804007388 */ /* 0x000fe20000000c00 */
[----:B------:R-:W-:-:S03]  /*0bd0*/  IMAD.SHL.U32 R0, R0, 0x2, RZ ;  /* 0x0000000200007824 */ /* 0x000fc600078e00ff */
[----:B------:R-:W-:Y:S04]  /*0be0*/  STS.128 [R5+0x8000], R28 ;  /* 0x0080001c05007388 */ /* 0x000fe80000000c00 */
[----:B------:R-:W-:Y:S04]  /*0bf0*/  STS.128 [R18+0x8000], R20 ;  /* 0x0080001412007388 */ /* 0x000fe80000000c00 */
[----:B------:R-:W-:Y:S04]  /*0c00*/  STS.128 [R17+0x8000], R80 ;  /* 0x0080005011007388 */ /* 0x000fe80000000c00 */
[----:B------:R-:W-:Y:S04]  /*0c10*/  STS.128 [R4+0xc000], R84 ;  /* 0x00c0005404007388 */ /* 0x000fe80000000c00 */
[----:B------:R-:W-:Y:S04]  /*0c20*/  STS.128 [R4+0xd000], R48 ;  /* 0x00d0003004007388 */ /* 0x000fe80000000c00 */
[----:B------:R-:W-:Y:S04]  /*0c30*/  STS.128 [R4+0xe000], R52 ;  /* 0x00e0003404007388 */ /* 0x000fe80000000c00 */
[----:B------:R-:W-:Y:S04]  /*0c40*/  STS.128 [R4+0xf000], R92 ;  /* 0x00f0005c04007388 */ /* 0x000fe80000000c00 */
[----:B------:R-:W-:Y:S06]  /*0c50*/  BAR.SYNC 0x0 ;  /* 0x0000000000007b1d */ /* 0x000fec0000000000 */
[----:B------:R-:W-:Y:S04]  /*0c60*/  LDSM.16.MT88.4 R44, [R8+0x8000] ;  /* 0x00800000082c783b */ /* 0x000fe80000004200 */
[----:B------:R-:W0:Y:S01]  /*0c70*/  LDSM.16.M88.4 R36, [R0+0x1000] ;  /* 0x001000000024783b */ /* 0x000e220000000200 */
[----:B------:R-:W-:-:S03]  /*0c80*/  LOP3.LUT R10, R7, R69, RZ, 0xfc, !PT ;  /* 0x00000045070a7212 */ /* 0x000fc600078efcff */
[----:B------:R-:W1:Y:S04]  /*0c90*/  LDSM.16.M88.4 R120, [R0+0x2000] ;  /* 0x002000000078783b */ /* 0x000e680000000200 */
[----:B------:R-:W2:Y:S04]  /*0ca0*/  LDSM.16.M88.4 R72, [R0] ;  /* 0x000000000048783b */ /* 0x000ea80000000200 */
[----:B------:R3:W4:Y:S01]  /*0cb0*/  LDSM.16.M88.4 R56, [R0+0x3000] ;  /* 0x003000000038783b */ /* 0x0007220000000200 */
[----:B------:R-:W-:-:S03]  /*0cc0*/  IMAD.SHL.U32 R10, R10, 0x2, RZ ;  /* 0x000000020a0a7824 */ /* 0x000fc600078e00ff */
[----:B------:R-:W-:Y:S04]  /*0cd0*/  LDSM.16.MT88.4 R28, [R8+0x9000] ;  /* 0x00900000081c783b */ /* 0x000fe80000004200 */
[----:B------:R-:W2:Y:S01]  /*0ce0*/  LDSM.16.M88.4 R84, [R10+0x1000] ;  /* 0x001000000a54783b */ /* 0x000ea20000000200 */
[----:B---3--:R-:W-:-:S03]  /*0cf0*/  LOP3.LUT R0, R198, 0x4, RZ, 0xfc, !PT ;  /* 0x00000004c6007812 */ /* 0x008fc600078efcff */
[----:B------:R-:W-:Y:S01]  /*0d00*/  LDSM.16.M88.4 R168, [R10] ;  /* 0x000000000aa8783b */ /* 0x000fe20000000200 */
[----:B------:R-:W-:-:S03]  /*0d10*/  LOP3.LUT R0, R0, 0x7, R13, 0x78, !PT ;  /* 0x0000000700007812 */ /* 0x000fc600078e780d */
[----:B------:R-:W3:Y:S02]  /*0d20*/  LDSM.16.M88.4 R172, [R10+0x2000] ;  /* 0x002000000aac783b */ /* 0x000ee40000000200 */
[----:B------:R-:W-:Y:S02]  /*0d30*/  IMAD.SHL.U32 R0, R0, 0x8, RZ ;  /* 0x0000000800007824 */ /* 0x000fe400078e00ff */
[----:B------:R0:W3:Y:S04]  /*0d40*/  LDSM.16.M88.4 R152, [R10+0x3000] ;  /* 0x003000000a98783b */ /* 0x0000e80000000200 */
[----:B------:R-:W-:Y:S01]  /*0d50*/  LDSM.16.MT88.4 R80, [R8+0xa000] ;  /* 0x00a000000850783b */ /* 0x000fe20000004200 */
[----:B0-----:R-:W-:Y:S01]  /*0d60*/  LOP3.LUT R10, R0, R69, RZ, 0xfc, !PT ;  /* 0x00000045000a7212 */ /* 0x001fe200078efcff */
[-C--:B------:R-:W5:Y:S02]  /*0d70*/  HMMA.16816.F32 R32, R36, R44.reuse, RZ ;  /* 0x0000002c2420723c */ /* 0x080f6400000018ff */
[----:B------:R-:W-:Y:S02]  /*0d80*/  LDSM.16.MT88.4 R76, [R8+0xb000] ;  /* 0x00b00000084c783b */ /* 0x000fe40000004200 */
[----:B------:R-:W-:Y:S01]  /*0d90*/  IMAD.SHL.U32 R68, R10, 0x2, RZ ;  /* 0x000000020a447824 */ /* 0x000fe200078e00ff */
[----:B------:R-:W-:Y:S01]  /*0da0*/  LOP3.LUT R10, R198, 0x6, RZ, 0xfc, !PT ;  /* 0x00000006c60a7812 */ /* 0x000fe200078efcff */
[----:B------:R-:W-:Y:S04]  /*0db0*/  LDSM.16.MT88.4 R184, [R8+0xc000] ;  /* 0x00c0000008b8783b */ /* 0x000fe80000004200 */
[----:B------:R-:W0:Y:S01]  /*0dc0*/  LDSM.16.M88.4 R164, [R68+0x1000] ;  /* 0x0010000044a4783b */ /* 0x000e220000000200 */
[----:B------:R-:W-:Y:S01]  /*0dd0*/  LOP3.LUT R10, R10, 0x7, R13, 0x78, !PT ;  /* 0x000000070a0a7812 */ /* 0x000fe200078e780d */
[----:B-1----:R-:W5:Y:S02]  /*0de0*/  HMMA.16816.F32 R24, R120, R44, RZ ;  /* 0x0000002c7818723c */ /* 0x002f6400000018ff */
[----:B------:R-:W1:Y:S02]  /*0df0*/  LDSM.16.M88.4 R64, [R68+0x2000] ;  /* 0x002000004440783b */ /* 0x000e640000000200 */
[----:B------:R-:W-:-:S02]  /*0e00*/  IMAD.SHL.U32 R10, R10, 0x8, RZ ;  /* 0x000000080a0a7824 */ /* 0x000fc400078e00ff */
[----:B------:R-:W0:Y:S02]  /*0e10*/  LDSM.16.M88.4 R60, [R68] ;  /* 0x00000000443c783b */ /* 0x000e240000000200 */
[-C--:B--2---:R-:W5:Y:S02]  /*0e20*/  HMMA.16816.F32 R40, R72, R44.reuse, RZ ;  /* 0x0000002c4828723c */ /* 0x084f6400000018ff */
[----:B------:R-:W-:Y:S04]  /*0e30*/  LDSM.16.MT88.4 R180, [R8+0xe000] ;  /* 0x00e0000008b4783b */ /* 0x000fe80000004200 */
[----:B------:R-:W-:Y:S02]  /*0e40*/  LDSM.16.MT88.4 R176, [R8+0xf000] ;  /* 0x00f0000008b0783b */ /* 0x000fe40000004200 */
[----:B----4-:R-:W5:Y:S08]  /*0e50*/  HMMA.16816.F32 R20, R56, R44, RZ ;  /* 0x0000002c3814723c */ /* 0x010f7000000018ff */
[-C--:B------:R-:W5:Y:S08]  /*0e60*/  HMMA.16816.F32 R48, R72, R46.reuse, RZ ;  /* 0x0000002e4830723c */ /* 0x080f7000000018ff */
[-C--:B------:R-:W5:Y:S08]  /*0e70*/  HMMA.16816.F32 R52, R36, R46.reuse, RZ ;  /* 0x0000002e2434723c */ /* 0x080f7000000018ff */
[-C--:B------:R-:W5:Y:S01]  /*0e80*/  HMMA.16816.F32 R188, R120, R46.reuse, RZ ;  /* 0x0000002e78bc723c */ /* 0x080f6200000018ff */
[----:B------:R-:W-:Y:S01]  /*0e90*/  LOP3.LUT R69, R10, R69, RZ, 0xfc, !PT ;  /* 0x000000450a457212 */ /* 0x000fe200078efcff */
[----:B------:R0:W2:Y:S06]  /*0ea0*/  LDSM.16.M88.4 R136, [R68+0x3000] ;  /* 0x003000004488783b */ /* 0x0000ac0000000200 */
[----:B------:R-:W5:Y:S01]  /*0eb0*/  HMMA.16816.F32 R92, R56, R46, RZ ;  /* 0x0000002e385c723c */ /* 0x000f6200000018ff */
[----:B------:R-:W-:-:S05]  /*0ec0*/  IMAD.SHL.U32 R89, R69, 0x2, RZ ;  /* 0x0000000245597824 */ /* 0x000fca00078e00ff */
[----:B------:R-:W4:Y:S02]  /*0ed0*/  LDSM.16.M88.4 R144, [R89+0x1000] ;  /* 0x001000005990783b */ /* 0x000f240000000200 */
[-C--:B-----5:R-:W5:Y:S02]  /*0ee0*/  HMMA.16816.F32 R32, R84, R28.reuse, R32 ;  /* 0x0000001c5420723c */ /* 0x0a0f640000001820 */
[----:B------:R-:W-:Y:S04]  /*0ef0*/  LDSM.16.M88.4 R116, [R89+0x3000] ;  /* 0x003000005974783b */ /* 0x000fe80000000200 */
[----:B------:R-:W-:Y:S02]  /*0f00*/  LDSM.16.M88.4 R160, [R89] ;  /* 0x0000000059a0783b */ /* 0x000fe40000000200 */
[-C--:B---3--:R-:W5:Y:S08]  /*0f10*/  HMMA.16816.F32 R24, R172, R28.reuse, R24 ;  /* 0x0000001cac18723c */ /* 0x088f700000001818 */
[-C--:B------:R-:W5:Y:S08]  /*0f20*/  HMMA.16816.F32 R40, R168, R28.reuse, R40 ;  /* 0x0000001ca828723c */ /* 0x080f700000001828 */
[----:B------:R-:W5:Y:S08]  /*0f30*/  HMMA.16816.F32 R20, R152, R28, R20 ;  /* 0x0000001c9814723c */ /* 0x000f700000001814 */
[-C--:B------:R-:W5:Y:S08]  /*0f40*/  HMMA.16816.F32 R44, R168, R30.reuse, R48 ;  /* 0x0000001ea82c723c */ /* 0x080f700000001830 */
[-C--:B------:R-:W5:Y:S08]  /*0f50*/  HMMA.16816.F32 R52, R84, R30.reuse, R52 ;  /* 0x0000001e5434723c */ /* 0x080f700000001834 */
[-C--:B------:R-:W5:Y:S08]  /*0f60*/  HMMA.16816.F32 R188, R172, R30.reuse, R188 ;  /* 0x0000001eacbc723c */ /* 0x080f7000000018bc */
[----:B------:R5:W5:Y:S02]  /*0f70*/  HMMA.16816.F32 R48, R152, R30, R92 ;  /* 0x0000001e9830723c */ /* 0x000b64000000185c */
[----:B-----5:R3:W3:Y:S06]  /*0f80*/  LDSM.16.M88.4 R28, [R89+0x2000] ;  /* 0x00200000591c783b */ /* 0x0206ec0000000200 */
[-C--:B0-----:R-:W5:Y:S08]  /*0f90*/  HMMA.16816.F32 R68, R164, R80.reuse, R32 ;  /* 0x00000050a444723c */ /* 0x081f700000001820 */
[-C--:B-1----:R-:W5:Y:S08]  /*0fa0*/  HMMA.16816.F32 R32, R64, R80.reuse, R24 ;  /* 0x000000504020723c */ /* 0x082f700000001818 */
[-C--:B------:R-:W-:Y:S08]  /*0fb0*/  HMMA.16816.F32 R40, R60, R80.reuse, R40 ;  /* 0x000000503c28723c */ /* 0x080ff00000001828 */
[----:B--2---:R-:W5:Y:S08]  /*0fc0*/  HMMA.16816.F32 R20, R136, R80, R20 ;  /* 0x000000508814723c */ /* 0x004f700000001814 */
[-C--:B------:R-:W5:Y:S08]  /*0fd0*/  HMMA.16816.F32 R24, R60, R82.reuse, R44 ;  /* 0x000000523c18723c */ /* 0x080f70000000182c */
[-C--:B------:R-:W5:Y:S08]  /*0fe0*/  HMMA.16816.F32 R52, R164, R82.reuse, R52 ;  /* 0x00000052a434723c */ /* 0x080f700000001834 */
[-C--:B------:R-:W5:Y:S08]  /*0ff0*/  HMMA.16816.F32 R188, R64, R82.reuse, R188 ;  /* 0x0000005240bc723c */ /* 0x080f7000000018bc */
[----:B------:R5:W5:Y:S07]  /*1000*/  HMMA.16816.F32 R80, R136, R82, R48 ;  /* 0x000000528850723c */ /* 0x000b6e0000001830 */
[----:B-----5:R-:W-:-:S04]  /*1010*/  LOP3.LUT R48, R198, 0x8, RZ, 0xfc, !PT ;  /* 0x00000008c6307812 */ /* 0x020fc800078efcff */
[----:B------:R-:W-:Y:S01]  /*1020*/  LOP3.LUT R48, R48, 0x7, R13, 0x78, !PT ;  /* 0x0000000730307812 */ /* 0x000fe200078e780d */
[----:B----4-:R5:W-:Y:S07]  /*1030*/  HMMA.16816.F32 R44, R144, R76, R68 ;  /* 0x0000004c902c723c */ /* 0x010bee0000001844 */
[----:B-----5:R-:W-:-:S05]  /*1040*/  IMAD.SHL.U32 R69, R48, 0x10, RZ ;  /* 0x0000001030457824 */ /* 0x020fca00078e00ff */
[----:B---3--:R-:W-:Y:S01]  /*1050*/  LOP3.LUT R89, R69, R88, RZ, 0xfc, !PT ;  /* 0x0000005845597212 */ /* 0x008fe200078efcff */
[-C--:B------:R-:W-:Y:S04]  /*1060*/  HMMA.16816.F32 R48, R28, R76.reuse, R32 ;  /* 0x0000004c1c30723c */ /* 0x080fe80000001820 */
[----:B------:R-:W0:Y:S04]  /*1070*/  LDSM.16.M88.4 R148, [R89] ;  /* 0x000000005994783b */ /* 0x000e280000000200 */
[----:B------:R-:W1:Y:S04]  /*1080*/  LDSM.16.M88.4 R128, [R89+0x1000] ;  /* 0x001000005980783b */ /* 0x000e680000000200 */
[----:B------:R-:W2:Y:S04]  /*1090*/  LDSM.16.M88.4 R68, [R89+0x2000] ;  /* 0x002000005944783b */ /* 0x000ea80000000200 */
[----:B------:R-:W3:Y:S01]  /*10a0*/  LDSM.16.M88.4 R104, [R89+0x3000] ;  /* 0x003000005968783b */ /* 0x000ee20000000200 */
[----:B------:R5:W-:Y:S07]  /*10b0*/  HMMA.16816.F32 R32, R116, R76, R20 ;  /* 0x0000004c7420723c */ /* 0x000bee0000001814 */
[----:B-----5:R-:W-:-:S04]  /*10c0*/  LOP3.LUT R20, R198, 0xa, RZ, 0xfc, !PT ;  /* 0x0000000ac6147812 */ /* 0x020fc800078efcff */
[----:B------:R-:W-:Y:S01]  /*10d0*/  LOP3.LUT R20, R20, 0x7, R13, 0x78, !PT ;  /* 0x0000000714147812 */ /* 0x000fe200078e780d */
[----:B------:R-:W5:Y:S04]  /*10e0*/  HMMA.16816.F32 R40, R160, R76, R40 ;  /* 0x0000004ca028723c */ /* 0x000f680000001828 */
[----:B------:R-:W-:-:S04]  /*10f0*/  IMAD.SHL.U32 R21, R20, 0x10, RZ ;  /* 0x0000001014157824 */ /* 0x000fc800078e00ff */
[-C--:B------:R-:W5:Y:S01]  /*1100*/  HMMA.16816.F32 R24, R160, R78.reuse, R24 ;  /* 0x0000004ea018723c */ /* 0x080f620000001818 */
[----:B------:R-:W-:Y:S02]  /*1110*/  LOP3.LUT R90, R21, R88, RZ, 0xfc, !PT ;  /* 0x00000058155a7212 */ /* 0x000fe400078efcff */
[----:B------:R-:W-:Y:S04]  /*1120*/  LDSM.16.MT88.4 R20, [R8+0xd000] ;  /* 0x00d000000814783b */ /* 0x000fe80000004200 */
[----:B------:R-:W4:Y:S01]  /*1130*/  LDSM.16.M88.4 R132, [R90] ;  /* 0x000000005a84783b */ /* 0x000f220000000200 */
[-C--:B------:R-:W5:Y:S03]  /*1140*/  HMMA.16816.F32 R52, R144, R78.reuse, R52 ;  /* 0x0000004e9034723c */ /* 0x080f660000001834 */
[----:B------:R-:W3:Y:S04]  /*1150*/  LDSM.16.M88.4 R108, [R90+0x1000] ;  /* 0x001000005a6c783b */ /* 0x000ee80000000200 */
[----:B------:R-:W3:Y:S01]  /*1160*/  LDSM.16.M88.4 R156, [R90+0x2000] ;  /* 0x002000005a9c783b */ /* 0x000ee20000000200 */
[-C--:B------:R-:W5:Y:S03]  /*1170*/  HMMA.16816.F32 R188, R28, R78.reuse, R188 ;  /* 0x0000004e1cbc723c */ /* 0x080f6600000018bc */
[----:B------:R-:W4:Y:S05]  /*1180*/  LDSM.16.M88.4 R92, [R90+0x3000] ;  /* 0x003000005a5c783b */ /* 0x000f2a0000000200 */
[----:B------:R-:W5:Y:S08]  /*1190*/  HMMA.16816.F32 R76, R116, R78, R80 ;  /* 0x0000004e744c723c */ /* 0x000f700000001850 */
[-C--:B0----5:R-:W5:Y:S08]  /*11a0*/  HMMA.16816.F32 R40, R148, R184.reuse, R40 ;  /* 0x000000b89428723c */ /* 0x0a1f700000001828 */
[-C--:B-1----:R-:W5:Y:S08]  /*11b0*/  HMMA.16816.F32 R44, R128, R184.reuse, R44 ;  /* 0x000000b8802c723c */ /* 0x082f70000000182c */
[-C--:B--2---:R-:W5:Y:S08]  /*11c0*/  HMMA.16816.F32 R48, R68, R184.reuse, R48 ;  /* 0x000000b84430723c */ /* 0x084f700000001830 */
[----:B---3--:R-:W5:Y:S08]  /*11d0*/  HMMA.16816.F32 R32, R104, R184, R32 ;  /* 0x000000b86820723c */ /* 0x008f700000001820 */
[-C--:B------:R-:W5:Y:S08]  /*11e0*/  HMMA.16816.F32 R24, R148, R186.reuse, R24 ;  /* 0x000000ba9418723c */ /* 0x080f700000001818 */
[-C--:B------:R-:W5:Y:S08]  /*11f0*/  HMMA.16816.F32 R52, R128, R186.reuse, R52 ;  /* 0x000000ba8034723c */ /* 0x080f700000001834 */
[-C--:B------:R-:W5:Y:S08]  /*1200*/  HMMA.16816.F32 R188, R68, R186.reuse, R188 ;  /* 0x000000ba44bc723c */ /* 0x080f7000000018bc */
[----:B------:R5:W5:Y:S07]  /*1210*/  HMMA.16816.F32 R184, R104, R186, R76 ;  /* 0x000000ba68b8723c */ /* 0x000b6e000000184c */
[----:B-----5:R-:W-:-:S04]  /*1220*/  LOP3.LUT R76, R198, 0xc, RZ, 0xfc, !PT ;  /* 0x0000000cc64c7812 */ /* 0x020fc800078efcff */
[----:B------:R-:W-:-:S05]  /*1230*/  LOP3.LUT R76, R76, 0x7, R13, 0x78, !PT ;  /* 0x000000074c4c7812 */ /* 0x000fca00078e780d */
[----:B------:R-:W-:-:S05]  /*1240*/  IMAD.SHL.U32 R77, R76, 0x10, RZ ;  /* 0x000000104c4d7824 */ /* 0x000fca00078e00ff */
[----:B------:R-:W-:Y:S01]  /*1250*/  LOP3.LUT R77, R77, R88, RZ, 0xfc, !PT ;  /* 0x000000584d4d7212 */ /* 0x000fe200078efcff */
[-C--:B----4-:R-:W5:Y:S04]  /*1260*/  HMMA.16816.F32 R40, R132, R20.reuse, R40 ;  /* 0x000000148428723c */ /* 0x090f680000001828 */
[----:B------:R-:W0:Y:S04]  /*1270*/  LDSM.16.M88.4 R112, [R77] ;  /* 0x000000004d70783b */ /* 0x000e280000000200 */
[-C--:B------:R-:W-:Y:S01]  /*1280*/  HMMA.16816.F32 R44, R108, R20.reuse, R44 ;  /* 0x000000146c2c723c */ /* 0x080fe2000000182c */
[----:B------:R-:W1:Y:S04]  /*1290*/  LDSM.16.M88.4 R96, [R77+0x1000] ;  /* 0x001000004d60783b */ /* 0x000e680000000200 */
[----:B------:R-:W2:Y:S03]  /*12a0*/  LDSM.16.M88.4 R140, [R77+0x2000] ;  /* 0x002000004d8c783b */ /* 0x000ea60000000200 */
[-C--:B------:R-:W-:Y:S01]  /*12b0*/  HMMA.16816.F32 R48, R156, R20.reuse, R48 ;  /* 0x000000149c30723c */ /* 0x080fe20000001830 */
[----:B------:R-:W3:Y:S07]  /*12c0*/  LDSM.16.M88.4 R80, [R77+0x3000] ;  /* 0x003000004d50783b */ /* 0x000eee0000000200 */
[----:B------:R5:W-:Y:S07]  /*12d0*/  HMMA.16816.F32 R32, R92, R20, R32 ;  /* 0x000000145c20723c */ /* 0x000bee0000001820 */
[----:B-----5:R-:W-:-:S04]  /*12e0*/  LOP3.LUT R20, R198, 0xe, RZ, 0xfc, !PT ;  /* 0x0000000ec6147812 */ /* 0x020fc800078efcff */
[----:B------:R-:W-:Y:S01]  /*12f0*/  LOP3.LUT R20, R20, 0x7, R13, 0x78, !PT ;  /* 0x0000000714147812 */ /* 0x000fe200078e780d */
[----:B------:R-:W5:Y:S04]  /*1300*/  HMMA.16816.F32 R24, R132, R22, R24 ;  /* 0x000000168418723c */ /* 0x000f680000001818 */
[----:B------:R-:W-:-:S04]  /*1310*/  IMAD.SHL.U32 R21, R20, 0x10, RZ ;  /* 0x0000001014157824 */ /* 0x000fc800078e00ff */
[----:B------:R-:W5:Y:S01]  /*1320*/  HMMA.16816.F32 R52, R108, R22, R52 ;  /* 0x000000166c34723c */ /* 0x000f620000001834 */
[----:B------:R-:W-:-:S05]  /*1330*/  LOP3.LUT R21, R21, R88, RZ, 0xfc, !PT ;  /* 0x0000005815157212 */ /* 0x000fca00078efcff */
[----:B------:R-:W4:Y:S02]  /*1340*/  LDSM.16.M88.4 R100, [R21] ;  /* 0x000000001564783b */ /* 0x000f240000000200 */
[-C--:B------:R-:W5:Y:S02]  /*1350*/  HMMA.16816.F32 R188, R156, R22.reuse, R188 ;  /* 0x000000169cbc723c */ /* 0x080f6400000018bc */
[----:B------:R-:W2:Y:S04]  /*1360*/  LDSM.16.M88.4 R88, [R21+0x1000] ;  /* 0x001000001558783b */ /* 0x000ea80000000200 */
[----:B------:R-:W2:Y:S02]  /*1370*/  LDSM.16.M88.4 R124, [R21+0x2000] ;  /* 0x00200000157c783b */ /* 0x000ea40000000200 */
[----:B------:R-:W5:Y:S02]  /*1380*/  HMMA.16816.F32 R184, R92, R22, R184 ;  /* 0x000000165cb8723c */ /* 0x000f6400000018b8 */
[----:B------:R1:W3:Y:S06]  /*1390*/  LDSM.16.M88.4 R76, [R21+0x3000] ;  /* 0x00300000154c783b */ /* 0x0002ec0000000200 */
[C---:B0-----:R-:W5:Y:S08]  /*13a0*/  HMMA.16816.F32 R40, R112.reuse, R180, R40 ;  /* 0x000000b47028723c */ /* 0x041f700000001828 */
[----:B-----5:R-:W5:Y:S08]  /*13b0*/  HMMA.16816.F32 R24, R112, R182, R24 ;  /* 0x000000b67018723c */ /* 0x020f700000001818 */
[C---:B-1----:R-:W5:Y:S08]  /*13c0*/  HMMA.16816.F32 R44, R96.reuse, R180, R44 ;  /* 0x000000b4602c723c */ /* 0x042f70000000182c */
[----:B------:R-:W5:Y:S08]  /*13d0*/  HMMA.16816.F32 R52, R96, R182, R52 ;  /* 0x000000b66034723c */ /* 0x000f700000001834 */
[C---:B--2---:R-:W5:Y:S08]  /*13e0*/  HMMA.16816.F32 R48, R140.reuse, R180, R48 ;  /* 0x000000b48c30723c */ /* 0x044f700000001830 */
[----:B------:R-:W5:Y:S08]  /*13f0*/  HMMA.16816.F32 R188, R140, R182, R188 ;  /* 0x000000b68cbc723c */ /* 0x000f7000000018bc */
[C---:B---3--:R5:W5:Y:S08]  /*1400*/  HMMA.16816.F32 R32, R80.reuse, R180, R32 ;  /* 0x000000b45020723c */ /* 0x048b700000001820 */
[----:B------:R-:W-:Y:S01]  /*1410*/  HMMA.16816.F32 R184, R80, R182, R184 ;  /* 0x000000b650b8723c */ /* 0x000fe200000018b8 */
[----:B------:R-:W-:-:S07]  /*1420*/  IMAD.SHL.U32 R201, R13, 0x2, RZ ;  /* 0x000000020dc97824 */ /* 0x000fce00078e00ff */
[----:B----4-:R-:W5:Y:S01]  /*1430*/  HMMA.16816.F32 R40, R100, R176, R40 ;  /* 0x000000b06428723c */ /* 0x010f620000001828 */
[----:B------:R-:W-:-:S07]  /*1440*/  IMAD.SHL.U32 R21, R199, 0x2, RZ ;  /* 0x00000002c7157824 */ /* 0x000fce00078e00ff */
[----:B-----5:R-:W5:Y:S01]  /*1450*/  HMMA.16816.F32 R24, R100, R178, R24 ;  /* 0x000000b26418723c */ /* 0x020f620000001818 */
[----:B------:R-:W-:Y:S01]  /*1460*/  IMAD.SHL.U32 R180, R199, 0x8, RZ ;  /* 0x00000008c7b47824 */ /* 0x000fe200078e00ff */
[----:B------:R-:W-:-:S06]  /*1470*/  SHF.R.U32.HI R20, RZ, 0x2, R13 ;  /* 0x00000002ff147819 */ /* 0x000fcc000001160d */
[----:B------:R-:W5:Y:S01]  /*1480*/  HMMA.16816.F32 R44, R88, R176, R44 ;  /* 0x000000b0582c723c */ /* 0x000f62000000182c */
[----:B------:R-:W-:-:S07]  /*1490*/  LOP3.LUT R201, R201, 0x6, RZ, 0xc0, !PT ;  /* 0x00000006c9c97812 */ /* 0x000fce00078ec0ff */
[----:B------:R-:W5:Y:S01]  /*14a0*/  HMMA.16816.F32 R52, R88, R178, R52 ;  /* 0x000000b25834723c */ /* 0x000f620000001834 */
[----:B------:R-:W-:Y:S02]  /*14b0*/  LOP3.LUT R21, R21, R198, RZ, 0xfc, !PT ;  /* 0x000000c615157212 */ /* 0x000fe400078efcff */
[----:B------:R-:W-:-:S05]  /*14c0*/  SGXT.U32 R199, R20, 0x3 ;  /* 0x0000000314c7781a */ /* 0x000fca0000000000 */
[C---:B------:R-:W5:Y:S01]  /*14d0*/  HMMA.16816.F32 R48, R124.reuse, R176, R48 ;  /* 0x000000b07c30723c */ /* 0x040f620000001830 */
[----:B------:R-:W-:Y:S01]  /*14e0*/  LOP3.LUT R198, R180, R201, RZ, 0xfc, !PT ;  /* 0x000000c9b4c67212 */ /* 0x000fe200078efcff */
[----:B------:R-:W-:Y:S01]  /*14f0*/  IMAD R200, R21, 0x88, R200 ;  /* 0x0000008815c87824 */ /* 0x000fe200078e02c8 */
[----:B------:R-:W-:Y:S01]  /*1500*/  SHF.R.U32.HI R202, RZ, 0x3, R13 ;  /* 0x00000003ffca7819 */ /* 0x000fe2000001160d */
[----:B------:R-:W-:Y:S06]  /*1510*/  BAR.SYNC 0x0 ;  /* 0x0000000000007b1d */ /* 0x000fec0000000000 */
[----:B------:R-:W5:Y:S01]  /*1520*/  HMMA.16816.F32 R188, R124, R178, R188 ;  /* 0x000000b27cbc723c */ /* 0x000f6200000018bc */
[----:B------:R-:W-:Y:S01]  /*1530*/  IMAD R198, R199, 0x88, R198 ;  /* 0x00000088c7c67824 */ /* 0x000fe200078e02c6 */
[----:B------:R-:W-:-:S06]  /*1540*/  SGXT.U32 R202, R202, 0x1 ;  /* 0x00000001caca781a */ /* 0x000fcc0000000000 */
[C---:B------:R-:W5:Y:S01]  /*1550*/  HMMA.16816.F32 R32, R76.reuse, R176, R32 ;  /* 0x000000b04c20723c */ /* 0x040f620000001820 */
[----:B------:R-:W-:Y:S07]  /*1560*/  STS.64 [R198.X4], R40 ;  /* 0x00000028c6007388 */ /* 0x000fee0000004a00 */
[----:B------:R5:W5:Y:S01]  /*1570*/  HMMA.16816.F32 R184, R76, R178, R184 ;  /* 0x000000b24cb8723c */ /* 0x000b6200000018b8 */
[----:B------:R-:W-:Y:S04]  /*1580*/  STS.64 [R198.X4+0x1100], R42 ;  /* 0x0011002ac6007388 */ /* 0x000fe80000004a00 */
[----:B-----5:R-:W-:Y:S04]  /*1590*/  STS.64 [R198.X4+0x100], R24 ;  /* 0x00010018c6007388 */ /* 0x020fe80000004a00 */
[----:B------:R-:W-:Y:S01]  /*15a0*/  STS.64 [R198.X4+0x1200], R26 ;  /* 0x0012001ac6007388 */ /* 0x000fe20000004a00 */
[----:B------:R-:W-:-:S03]  /*15b0*/  LOP3.LUT R181, R202, 0x7, R13, 0x78, !PT ;  /* 0x00000007cab57812 */ /* 0x000fc600078e780d */
[----:B------:R-:W-:Y:S06]  /*15c0*/  BAR.SYNC 0x0 ;  /* 0x0000000000007b1d */ /* 0x000fec0000000000 */
[----:B------:R-:W-:Y:S01]  /*15d0*/  LDS.128 R176, [R200.X4] ;  /* 0x00000000c8b07984 */ /* 0x000fe20000004c00 */
[----:B------:R-:W-:-:S03]  /*15e0*/  LOP3.LUT R203, R180, 0x7, R13, 0xf8, !PT ;  /* 0x00000007b4cb7812 */ /* 0x000fc600078ef80d */
[----:B------:R-:W-:Y:S04]  /*15f0*/  LDS.128 R20, [R200.X4+0x10] ;  /* 0x00001000c8147984 */ /* 0x000fe80000004c00 */
[----:B------:R-:W-:Y:S06]  /*1600*/  BAR.SYNC 0x0 ;  /* 0x0000000000007b1d */ /* 0x000fec0000000000 */
[----:B------:R-:W-:Y:S04]  /*1610*/  STS.64 [R198.X4], R44 ;  /* 0x0000002cc6007388 */ /* 0x000fe80000004a00 */
[----:B------:R-:W-:Y:S04]  /*1620*/  STS.64 [R198.X4+0x1100], R46 ;  /* 0x0011002ec6007388 */ /* 0x000fe80000004a00 */
[----:B------:R-:W-:Y:S04]  /*1630*/  STS.64 [R198.X4+0x100], R52 ;  /* 0x00010034c6007388 */ /* 0x000fe80000004a00 */
[----:B------:R-:W-:Y:S04]  /*1640*/  STS.64 [R198.X4+0x1200], R54 ;  /* 0x00120036c6007388 */ /* 0x000fe80000004a00 */
[----:B------:R-:W-:Y:S06]  /*1650*/  BAR.SYNC 0x0 ;  /* 0x0000000000007b1d */ /* 0x000fec0000000000 */
[----:B------:R-:W-:Y:S01]  /*1660*/  LDS.128 R40, [R200.X4] ;  /* 0x00000000c8287984 */ /* 0x000fe20000004c00 */
[----:B------:R-:W-:-:S03]  /*1670*/  IMAD.SHL.U32 R203, R203, 0x100, RZ ;  /* 0x00000100cbcb7824 */ /* 0x000fc600078e00ff */
[----:B------:R-:W-:Y:S04]  /*1680*/  LDS.128 R24, [R200.X4+0x10] ;  /* 0x00001000c8187984 */ /* 0x000fe80000004c00 */
[----:B------:R-:W-:Y:S06]  /*1690*/  BAR.SYNC 0x0 ;  /* 0x0000000000007b1d */ /* 0x000fec0000000000 */
[----:B------:R0:W-:Y:S04]  /*16a0*/  STS.64 [R198.X4], R48 ;  /* 0x00000030c6007388 */ /* 0x0001e80000004a00 */
[----:B------:R-:W-:Y:S01]  /*16b0*/  STS.64 [R198.X4+0x1100], R50 ;  /* 0x00110032c6007388 */ /* 0x000fe20000004a00 */
[----:B0-----:R-:W-:-:S03]  /*16c0*/  IMAD.SHL.U32 R48, R181, 0x10, RZ ;  /* 0x00000010b5307824 */ /* 0x001fc600078e00ff */
[----:B------:R-:W-:Y:S04]  /*16d0*/  STS.64 [R198.X4+0x100], R188 ;  /* 0x000100bcc6007388 */ /* 0x000fe80000004a00 */
[----:B------:R-:W-:Y:S01]  /*16e0*/  STS.64 [R198.X4+0x1200], R190 ;  /* 0x001200bec6007388 */ /* 0x000fe20000004a00 */
[----:B------:R-:W-:-:S03]  /*16f0*/  LOP3.LUT R48, R203, R48, RZ, 0xfc, !PT ;  /* 0x00000030cb307212 */ /* 0x000fc600078efcff */
[----:B------:R-:W-:Y:S06]  /*1700*/  BAR.SYNC 0x0 ;  /* 0x0000000000007b1d */ /* 0x000fec0000000000 */
[----:B------:R-:W-:Y:S04]  /*1710*/  LDS.128 R44, [R200.X4] ;  /* 0x00000000c82c7984 */ /* 0x000fe80000004c00 */
[----:B------:R-:W-:Y:S04]  /*1720*/  LDS.128 R52, [R200.X4+0x10] ;  /* 0x00001000c8347984 */ /* 0x000fe80000004c00 */
[----:B------:R-:W-:Y:S06]  /*1730*/  BAR.SYNC 0x0 ;  /* 0x0000000000007b1d */ /* 0x000fec0000000000 */
[----:B------:R-:W-:Y:S04]  /*1740*/  STS.64 [R198.X4], R32 ;  /* 0x00000020c6007388 */ /* 0x000fe80000004a00 */
[----:B------:R-:W-:Y:S04]  /*1750*/  STS.64 [R198.X4+0x1100], R34 ;  /* 0x00110022c6007388 */ /* 0x000fe80000004a00 */
[----:B------:R-:W-:Y:S04]  /*1760*/  STS.64 [R198.X4+0x100], R184 ;  /* 0x000100b8c6007388 */ /* 0x000fe80000004a00 */
[----:B------:R-:W-:Y:S04]  /*1770*/  STS.64 [R198.X4+0x1200], R186 ;  /* 0x001200bac6007388 */ /* 0x000fe80000004a00 */
[----:B------:R-:W-:Y:S06]  /*1780*/  BAR.SYNC 0x0 ;  /* 0x0000000000007b1d */ /* 0x000fec0000000000 */
[----:B------:R-:W0:Y:S01]  /*1790*/  LDSM.16.M88.4 R48, [R48+0x4000] ;  /* 0x004000003030783b */ /* 0x000e220000000200 */
[----:B------:R-:W-:-:S04]  /*17a0*/  LOP3.LUT R180, R202, 0x2, RZ, 0xfc, !PT ;  /* 0x00000002cab47812 */ /* 0x000fc800078efcff */
[----:B------:R-:W-:-:S05]  /*17b0*/  LOP3.LUT R180, R180, 0x7, R13, 0x78, !PT ;  /* 0x00000007b4b47812 */ /* 0x000fca00078e780d */
[----:B------:R-:W-:-:S05]  /*17c0*/  IMAD.SHL.U32 R180, R180, 0x10, RZ ;  /* 0x00000010b4b47824 */ /* 0x000fca00078e00ff */
[----:B------:R-:W-:Y:S02]  /*17d0*/  LOP3.LUT R180, R180, R203, RZ, 0xfc, !PT ;  /* 0x000000cbb4b47212 */ /* 0x000fe400078efcff */
[----:B------:R-:W-:-:S04]  /*17e0*/  LOP3.LUT R32, R202, 0x4, RZ, 0xfc, !PT ;  /* 0x00000004ca207812 */ /* 0x000fc800078efcff */
[----:B------:R-:W1:Y:S01]  /*17f0*/  LDSM.16.M88.4 R180, [R180+0x4000] ;  /* 0x00400000b4b4783b */ /* 0x000e620000000200 */
[----:B------:R-:W-:-:S05]  /*1800*/  LOP3.LUT R32, R32, 0x7, R13, 0x78, !PT ;  /* 0x0000000720207812 */ /* 0x000fca00078e780d */
[----:B------:R-:W-:-:S05]  /*1810*/  IMAD.SHL.U32 R32, R32, 0x10, RZ ;  /* 0x0000001020207824 */ /* 0x000fca00078e00ff */
[----:B------:R-:W-:-:S06]  /*1820*/  LOP3.LUT R32, R32, R203, RZ, 0xfc, !PT ;  /* 0x000000cb20207212 */ /* 0x000fcc00078efcff */
[----:B------:R-:W2:Y:S01]  /*1830*/  LDSM.16.M88.4 R32, [R32+0x4000] ;  /* 0x004000002020783b */ /* 0x000ea20000000200 */
[----:B0-----:R-:W5:Y:S01]  /*1840*/  HMMA.16816.F32 R120, R120, R48, RZ ;  /* 0x000000307878723c */ /* 0x001f6200000018ff */
[----:B------:R-:W-:-:S04]  /*1850*/  LOP3.LUT R50, R202, 0x6, RZ, 0xfc, !PT ;  /* 0x00000006ca327812 */ /* 0x000fc800078efcff */
[----:B------:R-:W-:-:S05]  /*1860*/  LOP3.LUT R50, R50, 0x7, R13, 0x78, !PT ;  /* 0x0000000732327812 */ /* 0x000fca00078e780d */
[----:B------:R-:W-:-:S05]  /*1870*/  IMAD.SHL.U32 R50, R50, 0x10, RZ ;  /* 0x0000001032327824 */ /* 0x000fca00078e00ff */
[----:B------:R-:W-:-:S09]  /*1880*/  LOP3.LUT R50, R50, R203, RZ, 0xfc, !PT ;  /* 0x000000cb32327212 */ /* 0x000fd200078efcff */
[----:B-1---5:R5:W5:Y:S02]  /*1890*/  HMMA.16816.F32 R172, R172, R180, R120 ;  /* 0x000000b4acac723c */ /* 0x022b640000001878 */
[----:B-----5:R0:W1:Y:S01]  /*18a0*/  LDSM.16.M88.4 R120, [R50+0x4000] ;  /* 0x004000003278783b */ /* 0x0200620000000200 */
[C---:B------:R-:W-:Y:S02]  /*18b0*/  IADD3 R197, P6, R16.reuse, R197, RZ ;  /* 0x000000c510c57210 */ /* 0x040fe40007fde0ff */
[----:B------:R-:W-:-:S03]  /*18c0*/  IADD3 R51, P4, R16, R19, RZ ;  /* 0x0000001310337210 */ /* 0x000fc60007f9e0ff */
[----:B------:R-:W-:Y:S01]  /*18d0*/  IMAD.X R184, R6, 0x1, R195, P6 ;  /* 0x0000000106b87824 */ /* 0x000fe200030e06c3 */
[----:B------:R-:W-:Y:S01]  /*18e0*/  IADD3 R19, P6, R16, R15, RZ ;  /* 0x0000000f10137210 */ /* 0x000fe20007fde0ff */
[----:B------:R-:W-:Y:S01]  /*18f0*/  IMAD.X R182, R6, 0x1, R3, P4 ;  /* 0x0000000106b67824 */ /* 0x000fe200020e0603 */
[----:B------:R-:W-:Y:S02]  /*1900*/  IADD3 R183, P4, R16, R193, RZ ;  /* 0x000000c110b77210 */ /* 0x000fe40007f9e0ff */
[C---:B------:R-:W-:Y:S01]  /*1910*/  SHF.L.U64.HI R3, R197.reuse, 0x1, R184 ;  /* 0x00000001c5037819 */ /* 0x040fe200000102b8 */
[----:B------:R-:W-:Y:S01]  /*1920*/  IMAD.X R184, R6, 0x1, R11, P6 ;  /* 0x0000000106b87824 */ /* 0x000fe200030e060b */
[----:B------:R-:W-:Y:S01]  /*1930*/  HMMA.16816.F32 R72, R72, R48, RZ ;  /* 0x000000304848723c */ /* 0x000fe200000018ff */
[----:B------:R-:W-:Y:S01]  /*1940*/  ISETP.LT.U32.AND P3, PT, R16, 0x80, PT ;  /* 0x000000801000780c */ /* 0x000fe20003f61070 */
[----:B------:R-:W-:Y:S01]  /*1950*/  IMAD.SHL.U32 R15, R197, 0x2, RZ ;  /* 0x00000002c50f7824 */ /* 0x000fe200078e00ff */
[----:B------:R-:W-:-:S06]  /*1960*/  SHF.L.U64.HI R11, R51, 0x1, R182 ;  /* 0x00000001330b7819 */ /* 0x000fcc00000102b6 */
[----:B--2---:R-:W5:Y:S01]  /*1970*/  HMMA.16816.F32 R172, R64, R32, R172 ;  /* 0x0000002040ac723c */ /* 0x004f6200000018ac */
[----:B------:R-:W-:Y:S02]  /*1980*/  IMAD.SHL.U32 R16, R51, 0x2, RZ ;  /* 0x0000000233107824 */ /* 0x000fe400078e00ff */
[----:B------:R-:W-:-:S05]  /*1990*/  IMAD.X R182, R6, 0x1, R2, P4 ;  /* 0x0000000106b67824 */ /* 0x000fca00020e0602 */
[----:B------:R-:W-:Y:S01]  /*19a0*/  HMMA.16816.F32 R36, R36, R48, RZ ;  /* 0x000000302424723c */ /* 0x000fe200000018ff */
[----:B------:R-:W-:-:S07]  /*19b0*/  SHF.L.U64.HI R2, R19, 0x1, R184 ;  /* 0x0000000113027819 */ /* 0x000fce00000102b8 */
[----:B------:R5:W-:Y:S01]  /*19c0*/  HMMA.16816.F32 R56, R56, R48, RZ ;  /* 0x000000303838723c */ /* 0x000be200000018ff */
[----:B------:R-:W-:-:S06]  /*19d0*/  SHF.L.U64.HI R182, R183, 0x1, R182 ;  /* 0x00000001b7b67819 */ /* 0x000fcc00000102b6 */
[----:B-----5:R-:W-:Y:S01]  /*19e0*/  IMAD.WIDE R48, R194, R9, c[0x0][0x170] ;  /* 0x00005c00c2307625 */ /* 0x020fe200078e0209 */
[----:B------:R-:W-:-:S03]  /*19f0*/  ISETP.LT.U32.AND.EX P0, PT, R6, RZ, P0, P3 ;  /* 0x000000ff0600720c */ /* 0x000fc60000701130 */
[----:B------:R-:W-:Y:S01]  /*1a00*/  IMAD.SHL.U32 R19, R19, 0x2, RZ ;  /* 0x0000000213137824 */ /* 0x000fe200078e00ff */
[C---:B------:R-:W-:Y:S01]  /*1a10*/  IADD3 R188, P6, R48.reuse, R15, RZ ;  /* 0x0000000f30bc7210 */ /* 0x040fe20007fde0ff */
[----:B------:R-:W-:Y:S01]  /*1a20*/  IMAD.SHL.U32 R183, R183, 0x2, RZ ;  /* 0x00000002b7b77824 */ /* 0x000fe200078e00ff */
[----:B------:R-:W-:Y:S02]  /*1a30*/  IADD3 R186, P4, R48, R16, RZ ;  /* 0x0000001030ba7210 */ /* 0x000fe40007f9e0ff */
[----:B------:R-:W-:Y:S01]  /*1a40*/  ISETP.LT.U32.AND.EX P1, PT, R6, RZ, P1, P3 ;  /* 0x000000ff0600720c */ /* 0x000fe20000f21130 */
[C---:B------:R-:W-:Y:S01]  /*1a50*/  IMAD.X R189, R49.reuse, 0x1, R3, P6 ;  /* 0x0000000131bd7824 */ /* 0x040fe200030e0603 */
[C---:B------:R-:W-:Y:S01]  /*1a60*/  IADD3 R204, P6, R48.reuse, R19, RZ ;  /* 0x0000001330cc7210 */ /* 0x040fe20007fde0ff */
[----:B------:R-:W-:Y:S01]  /*1a70*/  IMAD.X R187, R49, 0x1, R11, P4 ;  /* 0x0000000131bb7824 */ /* 0x000fe200020e060b */
[----:B------:R-:W-:Y:S01]  /*1a80*/  IADD3 R206, P4, R48, R183, RZ ;  /* 0x000000b730ce7210 */ /* 0x000fe20007f9e0ff */
[----:B------:R-:W-:Y:S01]  /*1a90*/  CS2R R64, SRZ ;  /* 0x0000000000407805 */ /* 0x000fe2000001ff00 */
[----:B------:R-:W-:Y:S01]  /*1aa0*/  LOP3.LUT R48, R202, 0x8, RZ, 0xfc, !PT ;  /* 0x00000008ca307812 */ /* 0x000fe200078efcff */
[----:B------:R-:W-:Y:S01]  /*1ab0*/  CS2R R66, SRZ ;  /* 0x0000000000427805 */ /* 0x000fe2000001ff00 */
[----:B------:R-:W-:-:S02]  /*1ac0*/  ISETP.LT.U32.AND.EX P2, PT, R6, RZ, P2, P3 ;  /* 0x000000ff0600720c */ /* 0x000fc40001741130 */
[----:B------:R-:W-:Y:S01]  /*1ad0*/  ISETP.LT.U32.AND.EX P3, PT, R6, RZ, P5, P3 ;  /* 0x000000ff0600720c */ /* 0x000fe20002f61130 */
[C---:B------:R-:W-:Y:S01]  /*1ae0*/  IMAD.X R205, R49.reuse, 0x1, R2, P6 ;  /* 0x0000000131cd7824 */ /* 0x040fe200030e0602 */
[----:B------:R-:W-:Y:S01]  /*1af0*/  LOP3.LUT R34, R48, 0x7, R13, 0x78, !PT ;  /* 0x0000000730227812 */ /* 0x000fe200078e780d */
[----:B------:R-:W-:Y:S01]  /*1b00*/  IMAD.X R207, R49, 0x1, R182, P4 ;  /* 0x0000000131cf7824 */ /* 0x000fe200020e06b6 */
[----:B0-----:R-:W-:Y:S01]  /*1b10*/  CS2R R50, SRZ ;  /* 0x0000000000327805 */ /* 0x001fe2000001ff00 */
[----:B------:R-:W-:Y:S01]  /*1b20*/  CS2R R48, SRZ ;  /* 0x0000000000307805 */ /* 0x000fe2000001ff00 */
[----:B-1----:R5:W-:Y:S01]  /*1b30*/  HMMA.16816.F32 R172, R28, R120, R172 ;  /* 0x000000781cac723c */ /* 0x002be200000018ac */
[----:B------:R0:W2:Y:S01]  /*1b40*/  @P0 LDG.E.128 R64, [R186.64] ;  /* 0x00000004ba400981 */ /* 0x0000a2000c1e1d00 */
[----:B------:R-:W-:-:S03]  /*1b50*/  CS2R R184, SRZ ;  /* 0x0000000000b87805 */ /* 0x000fc6000001ff00 */
[----:B------:R1:W3:Y:S02]  /*1b60*/  @P1 LDG.E.128 R48, [R188.64] ;  /* 0x00000004bc301981 */ /* 0x0002e4000c1e1d00 */
[----:B-----5:R-:W-:Y:S01]  /*1b70*/  CS2R R28, SRZ ;  /* 0x00000000001c7805 */ /* 0x020fe2000001ff00 */
[----:B------:R-:W-:Y:S01]  /*1b80*/  CS2R R30, SRZ ;  /* 0x00000000001e7805 */ /* 0x000fe2000001ff00 */
[----:B0-----:R-:W-:-:S05]  /*1b90*/  CS2R R186, SRZ ;  /* 0x0000000000ba7805 */ /* 0x001fca000001ff00 */
[----:B------:R-:W4:Y:S04]  /*1ba0*/  @P2 LDG.E.128 R28, [R204.64] ;  /* 0x00000004cc1c2981 */ /* 0x000f28000c1e1d00 */
[----:B------:R-:W2:Y:S01]  /*1bb0*/  @P3 LDG.E.128 R184, [R206.64] ;  /* 0x00000004ceb83981 */ /* 0x000ea2000c1e1d00 */
[----:B------:R-:W-:Y:S01]  /*1bc0*/  IMAD.SHL.U32 R34, R34, 0x10, RZ ;  /* 0x0000001022227824 */ /* 0x000fe200078e00ff */
[----:B------:R5:W5:Y:S04]  /*1bd0*/  HMMA.16816.F32 R72, R168, R180, R72 ;  /* 0x000000b4a848723c */ /* 0x000b680000001848 */
[----:B------:R-:W-:-:S05]  /*1be0*/  LOP3.LUT R34, R34, R203, RZ, 0xfc, !PT ;  /* 0x000000cb22227212 */ /* 0x000fca00078efcff */
[----:B-----5:R0:W0:Y:S01]  /*1bf0*/  LDSM.16.M88.4 R168, [R34+0x4000] ;  /* 0x0040000022a8783b */ /* 0x0200220000000200 */
[----:B------:R-:W-:-:S04]  /*1c00*/  LOP3.LUT R6, R202, 0xa, RZ, 0xfc, !PT ;  /* 0x0000000aca067812 */ /* 0x000fc800078efcff */
[----:B------:R-:W-:-:S05]  /*1c10*/  LOP3.LUT R6, R6, 0x7, R13, 0x78, !PT ;  /* 0x0000000706067812 */ /* 0x000fca00078e780d */
[----:B------:R-:W-:-:S05]  /*1c20*/  IMAD.SHL.U32 R6, R6, 0x10, RZ ;  /* 0x0000001006067824 */ /* 0x000fca00078e00ff */
[----:B------:R-:W-:Y:S01]  /*1c30*/  LOP3.LUT R6, R6, R203, RZ, 0xfc, !PT ;  /* 0x000000cb06067212 */ /* 0x000fe200078efcff */
[----:B------:R5:W5:Y:S04]  /*1c40*/  HMMA.16816.F32 R72, R60, R32, R72 ;  /* 0x000000203c48723c */ /* 0x000b680000001848 */
[----:B-1----:R-:W1:Y:S01]  /*1c50*/  LDSM.16.M88.4 R188, [R6+0x4000] ;  /* 0x0040000006bc783b */ /* 0x002e620000000200 */
[----:B0-----:R-:W-:-:S03]  /*1c60*/  LOP3.LUT R34, R202, 0xc, RZ, 0xfc, !PT ;  /* 0x0000000cca227812 */ /* 0x001fc600078efcff */
[----:B------:R-:W5:Y:S01]  /*1c70*/  HMMA.16816.F32 R36, R84, R180, R36 ;  /* 0x000000b45424723c */ /* 0x000f620000001824 */
[----:B------:R-:W-:-:S05]  /*1c80*/  LOP3.LUT R34, R34, 0x7, R13, 0x78, !PT ;  /* 0x0000000722227812 */ /* 0x000fca00078e780d */
[----:B------:R-:W-:-:S05]  /*1c90*/  IMAD.SHL.U32 R34, R34, 0x10, RZ ;  /* 0x0000001022227824 */ /* 0x000fca00078e00ff */
[----:B------:R-:W-:Y:S01]  /*1ca0*/  LOP3.LUT R34, R34, R203, RZ, 0xfc, !PT ;  /* 0x000000cb22227212 */ /* 0x000fe200078efcff */
[----:B------:R5:W5:Y:S04]  /*1cb0*/  HMMA.16816.F32 R172, R68, R168, R172 ;  /* 0x000000a844ac723c */ /* 0x000b6800000018ac */
[----:B-----5:R-:W0:Y:S01]  /*1cc0*/  LDSM.16.M88.4 R60, [R34+0x4000] ;  /* 0x00400000223c783b */ /* 0x020e220000000200 */
[----:B------:R-:W-:-:S03]  /*1cd0*/  LOP3.LUT R202, R202, 0xe, RZ, 0xfc, !PT ;  /* 0x0000000ecaca7812 */ /* 0x000fc600078efcff */
[----:B------:R-:W5:Y:S01]  /*1ce0*/  HMMA.16816.F32 R72, R160, R120, R72 ;  /* 0x00000078a048723c */ /* 0x000f620000001848 */
[----:B------:R-:W-:-:S07]  /*1cf0*/  LOP3.LUT R202, R202, 0x7, R13, 0x78, !PT ;  /* 0x00000007caca7812 */ /* 0x000fce00078e780d */
[----:B------:R-:W5:Y:S01]  /*1d00*/  HMMA.16816.F32 R36, R164, R32, R36 ;  /* 0x00000020a424723c */ /* 0x000f620000001824 */
[----:B------:R-:W-:-:S07]  /*1d10*/  IMAD.SHL.U32 R202, R202, 0x10, RZ ;  /* 0x00000010caca7824 */ /* 0x000fce00078e00ff */
[----:B------:R-:W5:Y:S01]  /*1d20*/  HMMA.16816.F32 R56, R152, R180, R56 ;  /* 0x000000b49838723c */ /* 0x000f620000001838 */
[----:B------:R-:W-:-:S06]  /*1d30*/  LOP3.LUT R68, R202, R203, RZ, 0xfc, !PT ;  /* 0x000000cbca447212 */ /* 0x000fcc00078efcff */
[----:B------:R-:W0:Y:S01]  /*1d40*/  LDSM.16.M88.4 R68, [R68+0x4000] ;  /* 0x004000004444783b */ /* 0x000e220000000200 */
[----:B-1----:R-:W5:Y:S08]  /*1d50*/  HMMA.16816.F32 R172, R156, R188, R172 ;  /* 0x000000bc9cac723c */ /* 0x002f7000000018ac */
[----:B-----5:R-:W5:Y:S08]  /*1d60*/  HMMA.16816.F32 R72, R148, R168, R72 ;  /* 0x000000a89448723c */ /* 0x020f700000001848 */
[----:B------:R-:W5:Y:S08]  /*1d70*/  HMMA.16816.F32 R36, R144, R120, R36 ;  /* 0x000000789024723c */ /* 0x000f700000001824 */
[----:B------:R-:W5:Y:S08]  /*1d80*/  HMMA.16816.F32 R56, R136, R32, R56 ;  /* 0x000000208838723c */ /* 0x000f700000001838 */
[----:B0-----:R-:W5:Y:S08]  /*1d90*/  HMMA.16816.F32 R172, R140, R60, R172 ;  /* 0x0000003c8cac723c */ /* 0x001f7000000018ac */
[----:B-----5:R-:W5:Y:S08]  /*1da0*/  HMMA.16816.F32 R72, R132, R188, R72 ;  /* 0x000000bc8448723c */ /* 0x020f700000001848 */
[----:B------:R-:W5:Y:S08]  /*1db0*/  HMMA.16816.F32 R36, R128, R168, R36 ;  /* 0x000000a88024723c */ /* 0x000f700000001824 */
[----:B------:R5:W5:Y:S08]  /*1dc0*/  HMMA.16816.F32 R116, R116, R120, R56 ;  /* 0x000000787474723c */ /* 0x000b700000001838 */
[----:B------:R-:W5:Y:S01]  /*1dd0*/  HMMA.16816.F32 R172, R124, R68, R172 ;  /* 0x000000447cac723c */ /* 0x000f6200000018ac */
[----:B------:R-:W-:-:S07]  /*1de0*/  SHF.R.U32.HI R13, RZ, 0x2, R13 ;  /* 0x00000002ff0d7819 */ /* 0x000fce000001160d */
[----:B-----5:R-:W5:Y:S01]  /*1df0*/  HMMA.16816.F32 R112, R112, R60, R72 ;  /* 0x0000003c7070723c */ /* 0x020f620000001848 */
[----:B------:R-:W-:-:S07]  /*1e00*/  LOP3.LUT R56, R13, 0x38, RZ, 0xc0, !PT ;  /* 0x000000380d387812 */ /* 0x000fce00078ec0ff */
[----:B------:R-:W5:Y:S01]  /*1e10*/  HMMA.16816.F32 R36, R108, R188, R36 ;  /* 0x000000bc6c24723c */ /* 0x000f620000001824 */
[----:B------:R-:W-:-:S04]  /*1e20*/  LOP3.LUT R13, R192, R56, R201, 0xfe, !PT ;  /* 0x00000038c00d7212 */ /* 0x000fc800078efec9 */
[----:B------:R-:W-:-:S03]  /*1e30*/  LOP3.LUT R33, R13, 0x1, RZ, 0xfc, !PT ;  /* 0x000000010d217812 */ /* 0x000fc600078efcff */
[----:B------:R-:W5:Y:S01]  /*1e40*/  HMMA.16816.F32 R104, R104, R168, R116 ;  /* 0x000000a86868723c */ /* 0x000f620000001874 */
[----:B------:R-:W-:Y:S02]  /*1e50*/  F2FP.PACK_AB R32, R175, R174 ;  /* 0x000000aeaf20723e */ /* 0x000fe400000000ff */
[----:B------:R-:W-:Y:S02]  /*1e60*/  ISETP.GE.AND P6, PT, R33, R196, PT ;  /* 0x000000c42100720c */ /* 0x000fe40003fc6270 */
[----:B------:R-:W-:Y:S02]  /*1e70*/  LOP3.LUT R34, R199, 0x28, RZ, 0xfc, !PT ;  /* 0x00000028c7227812 */ /* 0x000fe400078efcff */
[----:B------:R-:W-:Y:S02]  /*1e80*/  LOP3.LUT R57, R56, R201, RZ, 0xfc, !PT ;  /* 0x000000c938397212 */ /* 0x000fe400078efcff */
[----:B------:R-:W-:Y:S02]  /*1e90*/  PRMT R6, R32, 0x7632, R6 ;  /* 0x0000763220067816 */ /* 0x000fe40000000006 */
[----:B------:R-:W-:-:S02]  /*1ea0*/  ISETP.GT.U32.AND P5, PT, R34, R57, PT ;  /* 0x000000392200720c */ /* 0x000fc40003fa4070 */
[----:B------:R-:W-:Y:S01]  /*1eb0*/  SEL R6, R6, RZ, !P6 ;  /* 0x000000ff06067207 */ /* 0x000fe20007000000 */
[----:B-----5:R-:W5:Y:S01]  /*1ec0*/  HMMA.16816.F32 R100, R100, R68, R112 ;  /* 0x000000446464723c */ /* 0x020f620000001870 */
[----:B------:R-:W-:Y:S02]  /*1ed0*/  ISETP.GE.AND P4, PT, R13, R196, PT ;  /* 0x000000c40d00720c */ /* 0x000fe40003f86270 */
[----:B------:R-:W-:Y:S02]  /*1ee0*/  SEL R6, R6, RZ, P5 ;  /* 0x000000ff06067207 */ /* 0x000fe40002800000 */
[----:B------:R-:W-:Y:S02]  /*1ef0*/  ISETP.GE.U32.AND P5, PT, R34, R57, PT ;  /* 0x000000392200720c */ /* 0x000fe40003fa6070 */
[----:B------:R-:W-:Y:S01]  /*1f00*/  SEL R32, R32, RZ, !P4 ;  /* 0x000000ff20207207 */ /* 0x000fe20006000000 */
[----:B------:R-:W5:Y:S01]  /*1f10*/  HMMA.16816.F32 R36, R96, R60, R36 ;  /* 0x0000003c6024723c */ /* 0x000f620000001824 */
[----:B------:R-:W-:-:S02]  /*1f20*/  LOP3.LUT R13, R192, 0x28, R199, 0xfe, !PT ;  /* 0x00000028c00d7812 */ /* 0x000fc400078efec7 */
[----:B------:R-:W-:Y:S02]  /*1f30*/  F2FP.PACK_AB R172, R173, R172 ;  /* 0x000000acadac723e */ /* 0x000fe400000000ff */
[----:B------:R-:W-:Y:S02]  /*1f40*/  SEL R32, R32, RZ, P5 ;  /* 0x000000ff20207207 */ /* 0x000fe40002800000 */
[----:B------:R-:W-:Y:S02]  /*1f50*/  ISETP.GE.AND P5, PT, R13, R196, PT ;  /* 0x000000c40d00720c */ /* 0x000fe40003fa6270 */
[----:B------:R-:W-:Y:S02]  /*1f60*/  LOP3.LUT R33, R199, 0x20, RZ, 0xfc, !PT ;  /* 0x00000020c7217812 */ /* 0x000fe400078efcff */
[----:B------:R-:W-:Y:S01]  /*1f70*/  PRMT R13, R172, 0x7632, R13 ;  /* 0x00007632ac0d7816 */ /* 0x000fe2000000000d */
[----:B------:R-:W5:Y:S01]  /*1f80*/  HMMA.16816.F32 R104, R92, R188, R104 ;  /* 0x000000bc5c68723c */ /* 0x000f620000001868 */
[----:B------:R-:W-:-:S02]  /*1f90*/  SEL R71, R6, RZ, !P5 ;  /* 0x000000ff06477207 */ /* 0x000fc40006800000 */
[----:B------:R-:W-:Y:S02]  /*1fa0*/  SEL R72, R32, RZ, !P5 ;  /* 0x000000ff20487207 */ /* 0x000fe40006800000 */
[-C--:B------:R-:W-:Y:S02]  /*1fb0*/  ISETP.GT.U32.AND P5, PT, R33, R57.reuse, PT ;  /* 0x000000392100720c */ /* 0x080fe40003fa4070 */
[----:B------:R-:W-:Y:S02]  /*1fc0*/  SEL R6, R13, RZ, !P6 ;  /* 0x000000ff0d067207 */ /* 0x000fe40007000000 */
[----:B------:R-:W-:Y:S02]  /*1fd0*/  PRMT R32, R172, 0x7610, R32 ;  /* 0x00007610ac207816 */ /* 0x000fe40000000020 */
[----:B------:R-:W-:Y:S02]  /*1fe0*/  SEL R6, R6, RZ, P5 ;  /* 0x000000ff06067207 */ /* 0x000fe40002800000 */
[----:B------:R-:W-:-:S02]  /*1ff0*/  ISETP.GE.U32.AND P5, PT, R33, R57, PT ;  /* 0x000000392100720c */ /* 0x000fc40003fa6070 */
[----:B------:R-:W-:Y:S02]  /*2000*/  SEL R32, R32, RZ, !P4 ;  /* 0x000000ff20207207 */ /* 0x000fe40006000000 */
[----:B------:R-:W-:Y:S02]  /*2010*/  LOP3.LUT R13, R192, 0x20, R199, 0xfe, !PT ;  /* 0x00000020c00d7812 */ /* 0x000fe400078efec7 */
[----:B------:R-:W-:Y:S02]  /*2020*/  SEL R32, R32, RZ, P5 ;  /* 0x000000ff20207207 */ /* 0x000fe40002800000 */
[----:B------:R-:W-:Y:S02]  /*2030*/  ISETP.GE.AND P5, PT, R13, R196, PT ;  /* 0x000000c40d00720c */ /* 0x000fe40003fa6270 */
[----:B-----5:R-:W-:Y:S01]  /*2040*/  F2FP.PACK_AB R100, R101, R100 ;  /* 0x000000646564723e */ /* 0x020fe200000000ff */
[----:B------:R5:W5:Y:S01]  /*2050*/  HMMA.16816.F32 R88, R88, R68, R36 ;  /* 0x000000445858723c */ /* 0x000b620000001824 */
[----:B------:R-:W-:-:S02]  /*2060*/  SEL R63, R6, RZ, !P5 ;  /* 0x000000ff063f7207 */ /* 0x000fc40006800000 */
[----:B------:R-:W-:Y:S02]  /*2070*/  SEL R70, R32, RZ, !P5 ;  /* 0x000000ff20467207 */ /* 0x000fe40006800000 */
[CC--:B------:R-:W-:Y:S02]  /*2080*/  ISETP.GT.U32.AND P5, PT, R199.reuse, R57.reuse, PT ;  /* 0x00000039c700720c */ /* 0x0c0fe40003fa4070 */
[C---:B------:R-:W-:Y:S02]  /*2090*/  PRMT R32, R100.reuse, 0x7632, R32 ;  /* 0x0000763264207816 */ /* 0x040fe40000000020 */
[----:B------:R-:W-:Y:S02]  /*20a0*/  PRMT R6, R100, 0x7610, R6 ;  /* 0x0000761064067816 */ /* 0x000fe40000000006 */
[----:B------:R-:W-:Y:S02]  /*20b0*/  SEL R32, R32, RZ, P5 ;  /* 0x000000ff20207207 */ /* 0x000fe40002800000 */
[----:B------:R-:W-:-:S02]  /*20c0*/  ISETP.GE.U32.AND P5, PT, R199, R57, PT ;  /* 0x00000039c700720c */ /* 0x000fc40003fa6070 */
[----:B------:R-:W-:Y:S02]  /*20d0*/  SEL R6, R6, RZ, !P4 ;  /* 0x000000ff06067207 */ /* 0x000fe40006000000 */
[----:B------:R-:W-:Y:S01]  /*20e0*/  LOP3.LUT R13, R192, R199, RZ, 0xfc, !PT ;  /* 0x000000c7c00d7212 */ /* 0x000fe200078efcff */
[----:B------:R-:W5:Y:S01]  /*20f0*/  HMMA.16816.F32 R104, R80, R60, R104 ;  /* 0x0000003c5068723c */ /* 0x000f620000001868 */
[----:B------:R-:W-:Y:S02]  /*2100*/  F2FP.PACK_AB R102, R103, R102 ;  /* 0x000000666766723e */ /* 0x000fe400000000ff */
[----:B------:R-:W-:Y:S02]  /*2110*/  SEL R35, R6, RZ, P5 ;  /* 0x000000ff06237207 */ /* 0x000fe40002800000 */
[----:B------:R-:W-:Y:S02]  /*2120*/  ISETP.GE.AND P5, PT, R13, R196, PT ;  /* 0x000000c40d00720c */ /* 0x000fe40003fa6270 */
[----:B------:R-:W-:-:S02]  /*2130*/  LOP3.LUT R6, R199, 0x8, RZ, 0xfc, !PT ;  /* 0x00000008c7067812 */ /* 0x000fc400078efcff */
[----:B------:R-:W-:Y:S02]  /*2140*/  PRMT R13, R102, 0x7632, R13 ;  /* 0x00007632660d7816 */ /* 0x000fe4000000000d */
[----:B-----5:R-:W-:Y:S02]  /*2150*/  SEL R37, R32, RZ, !P5 ;  /* 0x000000ff20257207 */ /* 0x020fe40006800000 */
[----:B------:R-:W-:Y:S02]  /*2160*/  SEL R38, R35, RZ, !P5 ;  /* 0x000000ff23267207 */ /* 0x000fe40006800000 */
[----:B------:R-:W-:Y:S02]  /*2170*/  ISETP.GT.U32.AND P5, PT, R6, R57, PT ;  /* 0x000000390600720c */ /* 0x000fe40003fa4070 */
[----:B------:R-:W-:Y:S02]  /*2180*/  SEL R13, R13, RZ, !P6 ;  /* 0x000000ff0d0d7207 */ /* 0x000fe40007000000 */
[----:B------:R-:W-:-:S02]  /*2190*/  PRMT R35, R102, 0x7610, R35 ;  /* 0x0000761066237816 */ /* 0x000fc40000000023 */
[----:B------:R-:W-:Y:S02]  /*21a0*/  SEL R32, R13, RZ, P5 ;  /* 0x000000ff0d207207 */ /* 0x000fe40002800000 */
[----:B------:R-:W-:Y:S02]  /*21b0*/  ISETP.GE.U32.AND P5, PT, R6, R57, PT ;  /* 0x000000390600720c */ /* 0x000fe40003fa6070 */
[----:B------:R-:W-:Y:S02]  /*21c0*/  SEL R35, R35, RZ, !P4 ;  /* 0x000000ff23237207 */ /* 0x000fe40006000000 */
[----:B------:R-:W-:Y:S02]  /*21d0*/  LOP3.LUT R13, R192, 0x8, R199, 0xfe, !PT ;  /* 0x00000008c00d7812 */ /* 0x000fe400078efec7 */
[----:B------:R-:W-:Y:S02]  /*21e0*/  F2FP.PACK_AB R88, R89, R88 ;  /* 0x000000585958723e */ /* 0x000fe400000000ff */
[----:B------:R-:W-:-:S02]  /*21f0*/  SEL R35, R35, RZ, P5 ;  /* 0x000000ff23237207 */ /* 0x000fc40002800000 */
[----:B------:R-:W-:Y:S02]  /*2200*/  ISETP.GE.AND P5, PT, R13, R196, PT ;  /* 0x000000c40d00720c */ /* 0x000fe40003fa6270 */
[----:B------:R-:W-:Y:S02]  /*2210*/  LOP3.LUT R13, R199, 0x10, RZ, 0xfc, !PT ;  /* 0x00000010c70d7812 */ /* 0x000fe400078efcff */
[----:B------:R-:W-:Y:S02]  /*2220*/  PRMT R36, R88, 0x7632, R36 ;  /* 0x0000763258247816 */ /* 0x000fe40000000024 */
[----:B------:R-:W-:Y:S02]  /*2230*/  SEL R39, R32, RZ, !P5 ;  /* 0x000000ff20277207 */ /* 0x000fe40006800000 */
[----:B------:R-:W-:Y:S02]  /*2240*/  SEL R58, R35, RZ, !P5 ;  /* 0x000000ff233a7207 */ /* 0x000fe40006800000 */
[----:B------:R-:W-:-:S02]  /*2250*/  ISETP.GT.U32.AND P5, PT, R13, R57, PT ;  /* 0x000000390d00720c */ /* 0x000fc40003fa4070 */
[----:B------:R-:W-:Y:S01]  /*2260*/  SEL R32, R36, RZ, !P6 ;  /* 0x000000ff24207207 */ /* 0x000fe20007000000 */
[----:B------:R-:W5:Y:S01]  /*2270*/  HMMA.16816.F32 R76, R76, R68, R104 ;  /* 0x000000444c4c723c */ /* 0x000f620000001868 */
[----:B------:R-:W-:Y:S02]  /*2280*/  PRMT R35, R88, 0x7610, R35 ;  /* 0x0000761058237816 */ /* 0x000fe40000000023 */
[----:B------:R-:W-:Y:S02]  /*2290*/  SEL R36, R32, RZ, P5 ;  /* 0x000000ff20247207 */ /* 0x000fe40002800000 */
[----:B------:R-:W-:Y:S02]  /*22a0*/  ISETP.GE.U32.AND P5, PT, R13, R57, PT ;  /* 0x000000390d00720c */ /* 0x000fe40003fa6070 */
[----:B------:R-:W-:Y:S02]  /*22b0*/  SEL R32, R35, RZ, !P4 ;  /* 0x000000ff23207207 */ /* 0x000fe40006000000 */
[----:B------:R-:W-:-:S02]  /*22c0*/  LOP3.LUT R35, R192, 0x10, R199, 0xfe, !PT ;  /* 0x00000010c0237812 */ /* 0x000fc400078efec7 */
[----:B------:R-:W-:Y:S02]  /*22d0*/  F2FP.PACK_AB R61, R91, R90 ;  /* 0x0000005a5b3d723e */ /* 0x000fe400000000ff */
[----:B------:R-:W-:Y:S02]  /*22e0*/  SEL R60, R32, RZ, P5 ;  /* 0x000000ff203c7207 */ /* 0x000fe40002800000 */
[----:B------:R-:W-:Y:S02]  /*22f0*/  ISETP.GE.AND P5, PT, R35, R196, PT ;  /* 0x000000c42300720c */ /* 0x000fe40003fa6270 */
[----:B------:R-:W-:Y:S02]  /*2300*/  LOP3.LUT R32, R199, 0x18, RZ, 0xfc, !PT ;  /* 0x00000018c7207812 */ /* 0x000fe400078efcff */
[----:B------:R-:W-:Y:S02]  /*2310*/  PRMT R35, R61, 0x7632, R35 ;  /* 0x000076323d237816 */ /* 0x000fe40000000023 */
[----:B------:R-:W-:-:S02]  /*2320*/  SEL R59, R36, RZ, !P5 ;  /* 0x000000ff243b7207 */ /* 0x000fc40006800000 */
[----:B------:R-:W-:Y:S02]  /*2330*/  SEL R60, R60, RZ, !P5 ;  /* 0x000000ff3c3c7207 */ /* 0x000fe40006800000 */
[CC--:B------:R-:W-:Y:S02]  /*2340*/  ISETP.GT.U32.AND P5, PT, R32.reuse, R57.reuse, PT ;  /* 0x000000392000720c */ /* 0x0c0fe40003fa4070 */
[----:B------:R-:W-:Y:S02]  /*2350*/  SEL R35, R35, RZ, !P6 ;  /* 0x000000ff23237207 */ /* 0x000fe40007000000 */
[----:B------:R-:W-:Y:S02]  /*2360*/  SEL R61, R61, RZ, !P4 ;  /* 0x000000ff3d3d7207 */ /* 0x000fe40006000000 */
[----:B------:R-:W-:Y:S02]  /*2370*/  SEL R36, R35, RZ, P5 ;  /* 0x000000ff23247207 */ /* 0x000fe40002800000 */
[----:B------:R-:W-:-:S02]  /*2380*/  ISETP.GE.U32.AND P5, PT, R32, R57, PT ;  /* 0x000000392000720c */ /* 0x000fc40003fa6070 */
[----:B------:R-:W-:Y:S02]  /*2390*/  LOP3.LUT R35, R192, 0x18, R199, 0xfe, !PT ;  /* 0x00000018c0237812 */ /* 0x000fe400078efec7 */
[----:B------:R-:W-:Y:S02]  /*23a0*/  SEL R62, R61, RZ, P5 ;  /* 0x000000ff3d3e7207 */ /* 0x000fe40002800000 */
[----:B------:R-:W-:Y:S02]  /*23b0*/  ISETP.GE.AND P5, PT, R35, R196, PT ;  /* 0x000000c42300720c */ /* 0x000fe40003fa6270 */
[----:B-----5:R-:W-:Y:S02]  /*23c0*/  F2FP.PACK_AB R68, R77, R76 ;  /* 0x0000004c4d44723e */ /* 0x020fe400000000ff */
[C---:B------:R-:W-:Y:S01]  /*23d0*/  LOP3.LUT R35, R199.reuse, 0x30, RZ, 0xfc, !PT ;  /* 0x00000030c7237812 */ /* 0x040fe200078efcff */
[----:B------:R-:W-:Y:S01]  /*23e0*/  IMAD.SHL.U32 R73, R199, 0x8, RZ ;  /* 0x00000008c7497824 */ /* 0x000fe200078e00ff */
[----:B------:R-:W-:-:S02]  /*23f0*/  SEL R61, R36, RZ, !P5 ;  /* 0x000000ff243d7207 */ /* 0x000fc40006800000 */
[----:B------:R-:W-:Y:S02]  /*2400*/  SEL R62, R62, RZ, !P5 ;  /* 0x000000ff3e3e7207 */ /* 0x000fe40006800000 */
[----:B------:R-:W-:Y:S02]  /*2410*/  ISETP.GE.U32.AND P5, PT, R35, R57, PT ;  /* 0x000000392300720c */ /* 0x000fe40003fa6070 */
[----:B------:R-:W-:Y:S02]  /*2420*/  SEL R36, R68, RZ, !P4 ;  /* 0x000000ff44247207 */ /* 0x000fe40006000000 */
[----:B------:R-:W-:Y:S02]  /*2430*/  F2FP.PACK_AB R78, R78, R79 ;  /* 0x0000004f4e4e723e */ /* 0x000fe400000000ff */
[----:B------:R-:W-:Y:S02]  /*2440*/  PRMT R68, R68, 0x7632, R68 ;  /* 0x0000763244447816 */ /* 0x000fe40000000044 */
[----:B------:R-:W-:-:S02]  /*2450*/  SEL R69, R36, RZ, P5 ;  /* 0x000000ff24457207 */ /* 0x000fc40002800000 */
[----:B------:R-:W-:Y:S02]  /*2460*/  LOP3.LUT R73, R201, R56, R73, 0xf6, !PT ;  /* 0x00000038c9497212 */ /* 0x000fe400078ef649 */
[----:B------:R-:W-:Y:S02]  /*2470*/  ISETP.GT.U32.AND P5, PT, R35, R57, PT ;  /* 0x000000392300720c */ /* 0x000fe40003fa4070 */
[----:B------:R-:W-:Y:S02]  /*2480*/  SEL R68, R68, RZ, !P6 ;  /* 0x000000ff44447207 */ /* 0x000fe40007000000 */
[----:B------:R-:W-:Y:S02]  /*2490*/  PRMT R56, R78, 0x7610, R56 ;  /* 0x000076104e387816 */ /* 0x000fe40000000038 */
[----:B------:R-:W-:Y:S01]  /*24a0*/  LOP3.LUT R36, R199, 0x38, RZ, 0xfc, !PT ;  /* 0x00000038c7247812 */ /* 0x000fe200078efcff */
[----:B------:R-:W-:Y:S01]  /*24b0*/  IMAD.SHL.U32 R77, R13, 0x80, RZ ;  /* 0x000000800d4d7824 */ /* 0x000fe200078e00ff */
[----:B------:R-:W-:-:S02]  /*24c0*/  SEL R68, R68, RZ, P5 ;  /* 0x000000ff44447207 */ /* 0x000fc40002800000 */
[----:B------:R-:W-:Y:S02]  /*24d0*/  SEL R37, R37, RZ, !P6 ;  /* 0x000000ff25257207 */ /* 0x000fe40007000000 */
[----:B------:R-:W-:Y:S02]  /*24e0*/  SEL R56, R56, RZ, !P6 ;  /* 0x000000ff38387207 */ /* 0x000fe40007000000 */
[CC--:B------:R-:W-:Y:S02]  /*24f0*/  ISETP.GE.U32.AND P5, PT, R36.reuse, R57.reuse, PT ;  /* 0x000000392400720c */ /* 0x0c0fe40003fa6070 */
[----:B------:R-:W-:Y:S01]  /*2500*/  ISETP.GT.U32.AND P6, PT, R36, R57, PT ;  /* 0x000000392400720c */ /* 0x000fe20003fc4070 */
[----:B------:R-:W-:Y:S01]  /*2510*/  IMAD.SHL.U32 R57, R199, 0x80, RZ ;  /* 0x00000080c7397824 */ /* 0x000fe200078e00ff */
[----:B------:R-:W-:Y:S02]  /*2520*/  PRMT R84, R78, 0x7632, R84 ;  /* 0x000076324e547816 */ /* 0x000fe40000000054 */
[----:B------:R-:W-:-:S02]  /*2530*/  LOP3.LUT R13, R192, 0x38, R199, 0xfe, !PT ;  /* 0x00000038c00d7812 */ /* 0x000fc400078efec7 */
[----:B------:R-:W-:Y:S01]  /*2540*/  LOP3.LUT R199, R192, 0x30, R199, 0xfe, !PT ;  /* 0x00000030c0c77812 */ /* 0x000fe200078efec7 */
[----:B------:R-:W-:Y:S01]  /*2550*/  IMAD.SHL.U32 R79, R32, 0x80, RZ ;  /* 0x00000080204f7824 */ /* 0x000fe200078e00ff */
[----:B------:R-:W-:Y:S02]  /*2560*/  SEL R32, R84, RZ, !P4 ;  /* 0x000000ff54207207 */ /* 0x000fe40006000000 */
[----:B------:R-:W-:Y:S01]  /*2570*/  SEL R56, R56, RZ, P6 ;  /* 0x000000ff38387207 */ /* 0x000fe20003000000 */
[----:B------:R-:W-:Y:S01]  /*2580*/  IMAD.SHL.U32 R75, R6, 0x80, RZ ;  /* 0x00000080064b7824 */ /* 0x000fe200078e00ff */
[----:B------:R-:W-:Y:S01]  /*2590*/  ISETP.GE.AND P6, PT, R199, R196, PT ;  /* 0x000000c4c700720c */ /* 0x000fe20003fc6270 */
[----:B------:R-:W-:Y:S01]  /*25a0*/  IMAD.SHL.U32 R33, R33, 0x80, RZ ;  /* 0x0000008021217824 */ /* 0x000fe200078e00ff */
[----:B------:R-:W-:Y:S01]  /*25b0*/  SEL R32, R32, RZ, P5 ;  /* 0x000000ff20207207 */ /* 0x000fe20002800000 */
[----:B------:R-:W-:Y:S02]  /*25c0*/  IMAD.SHL.U32 R81, R34, 0x80, RZ ;  /* 0x0000008022517824 */ /* 0x000fe400078e00ff */
[----:B------:R-:W-:-:S02]  /*25d0*/  IMAD.SHL.U32 R6, R73, 0x2, RZ ;  /* 0x0000000249067824 */ /* 0x000fc400078e00ff */
[----:B------:R-:W-:Y:S02]  /*25e0*/  IMAD.SHL.U32 R35, R35, 0x80, RZ ;  /* 0x0000008023237824 */ /* 0x000fe400078e00ff */
[----:B------:R-:W-:Y:S01]  /*25f0*/  IMAD.SHL.U32 R83, R36, 0x80, RZ ;  /* 0x0000008024537824 */ /* 0x000fe200078e00ff */
[----:B------:R-:W-:Y:S02]  /*2600*/  ISETP.GE.AND P4, PT, R13, R196, PT ;  /* 0x000000c40d00720c */ /* 0x000fe40003f86270 */
[----:B------:R-:W-:Y:S02]  /*2610*/  SEL R68, R68, RZ, !P6 ;  /* 0x000000ff44447207 */ /* 0x000fe40007000000 */
[----:B------:R-:W-:Y:S02]  /*2620*/  SEL R69, R69, RZ, !P6 ;  /* 0x000000ff45457207 */ /* 0x000fe40007000000 */
[-C--:B------:R-:W-:Y:S02]  /*2630*/  LOP3.LUT R57, R57, R6.reuse, RZ, 0xfc, !PT ;  /* 0x0000000639397212 */ /* 0x080fe400078efcff */
[----:B------:R-:W-:-:S02]  /*2640*/  LOP3.LUT R75, R75, R6, RZ, 0xfc, !PT ;  /* 0x000000064b4b7212 */ /* 0x000fc400078efcff */
[-C--:B------:R-:W-:Y:S02]  /*2650*/  LOP3.LUT R74, R77, R6.reuse, RZ, 0xfc, !PT ;  /* 0x000000064d4a7212 */ /* 0x080fe400078efcff */
[-C--:B------:R-:W-:Y:S02]  /*2660*/  LOP3.LUT R76, R79, R6.reuse, RZ, 0xfc, !PT ;  /* 0x000000064f4c7212 */ /* 0x080fe400078efcff */
[-C--:B------:R-:W-:Y:S02]  /*2670*/  LOP3.LUT R78, R33, R6.reuse, RZ, 0xfc, !PT ;  /* 0x00000006214e7212 */ /* 0x080fe400078efcff */
[-C--:B------:R-:W-:Y:S02]  /*2680*/  LOP3.LUT R80, R81, R6.reuse, RZ, 0xfc, !PT ;  /* 0x0000000651507212 */ /* 0x080fe400078efcff */
[-C--:B------:R-:W-:Y:S02]  /*2690*/  LOP3.LUT R73, R35, R6.reuse, RZ, 0xfc, !PT ;  /* 0x0000000623497212 */ /* 0x080fe400078efcff */
[----:B------:R-:W-:-:S02]  /*26a0*/  LOP3.LUT R82, R83, R6, RZ, 0xfc, !PT ;  /* 0x0000000653527212 */ /* 0x000fc400078efcff */
[----:B------:R-:W-:Y:S02]  /*26b0*/  PRMT R6, R38, 0x5410, R37 ;  /* 0x0000541026067816 */ /* 0x000fe40000000025 */
[----:B------:R-:W-:Y:S02]  /*26c0*/  SEL R13, R32, RZ, !P4 ;  /* 0x000000ff200d7207 */ /* 0x000fe40006000000 */
[----:B------:R-:W-:Y:S01]  /*26d0*/  PRMT R58, R58, 0x5410, R39 ;  /* 0x000054103a3a7816 */ /* 0x000fe20000000027 */
[----:B------:R-:W-:Y:S01]  /*26e0*/  LDS.128 R32, [R200.X4+0x10] ;  /* 0x00001000c8207984 */ /* 0x000fe20000004c00 */
[----:B------:R-:W-:Y:S01]  /*26f0*/  PRMT R68, R69, 0x5410, R68 ;  /* 0x0000541045447816 */ /* 0x000fe20000000044 */
[----:B------:R-:W-:Y:S02]  /*2700*/  IMAD.SHL.U32 R69, R14, 0x40, RZ ;  /* 0x000000400e457824 */ /* 0x000fe400078e00ff */
[----:B------:R-:W-:Y:S01]  /*2710*/  LDS.128 R36, [R200.X4] ;  /* 0x00000000c8247984 */ /* 0x000fe20000004c00 */
[----:B------:R-:W-:-:S03]  /*2720*/  PRMT R59, R60, 0x5410, R59 ;  /* 0x000054103c3b7816 */ /* 0x000fc6000000003b */
[----:B------:R-:W-:Y:S06]  /*2730*/  BAR.SYNC 0x0 ;  /* 0x0000000000007b1d */ /* 0x000fec0000000000 */
[----:B---3--:R-:W-:Y:S01]  /*2740*/  STS.128 [R4], R48 ;  /* 0x0000003004007388 */ /* 0x008fe20000000c00 */
[----:B------:R-:W-:Y:S02]  /*2750*/  SEL R56, R56, RZ, !P4 ;  /* 0x000000ff38387207 */ /* 0x000fe40006000000 */
[----:B------:R-:W-:Y:S01]  /*2760*/  PRMT R61, R62, 0x5410, R61 ;  /* 0x000054103e3d7816 */ /* 0x000fe2000000003d */
[----:B--2---:R-:W-:Y:S01]  /*2770*/  STS.128 [R5], R64 ;  /* 0x0000004005007388 */ /* 0x004fe20000000c00 */
[----:B------:R-:W-:-:S02]  /*2780*/  PRMT R63, R70, 0x5410, R63 ;  /* 0x00005410463f7816 */ /* 0x000fc4000000003f */
[----:B------:R-:W-:Y:S01]  /*2790*/  LOP3.LUT R12, R12, R69, RZ, 0xfc, !PT ;  /* 0x000000450c0c7212 */ /* 0x000fe200078efcff */
[----:B----4-:R-:W-:Y:S01]  /*27a0*/  STS.128 [R18], R28 ;  /* 0x0000001c12007388 */ /* 0x010fe20000000c00 */
[----:B------:R-:W-:-:S03]  /*27b0*/  PRMT R71, R72, 0x5410, R71 ;  /* 0x0000541048477816 */ /* 0x000fc60000000047 */
[----:B------:R-:W-:Y:S01]  /*27c0*/  STS.128 [R17], R184 ;  /* 0x000000b811007388 */ /* 0x000fe20000000c00 */
[----:B------:R-:W-:-:S03]  /*27d0*/  PRMT R13, R13, 0x5410, R56 ;  /* 0x000054100d0d7816 */ /* 0x000fc60000000038 */
[----:B------:R-:W-:Y:S01]  /*27e0*/  STS [R57+0x4000], R6 ;  /* 0x0040000639007388 */ /* 0x000fe20000000800 */
[----:B------:R-:W-:-:S03]  /*27f0*/  IMAD.SHL.U32 R12, R12, 0x2, RZ ;  /* 0x000000020c0c7824 */ /* 0x000fc600078e00ff */
[----:B------:R-:W-:Y:S04]  /*2800*/  STS [R75+0x4000], R58 ;  /* 0x0040003a4b007388 */ /* 0x000fe80000000800 */
[----:B------:R-:W-:Y:S04]  /*2810*/  STS [R74+0x4000], R59 ;  /* 0x0040003b4a007388 */ /* 0x000fe80000000800 */
[----:B------:R-:W-:Y:S04]  /*2820*/  STS [R76+0x4000], R61 ;  /* 0x0040003d4c007388 */ /* 0x000fe80000000800 */
[----:B------:R-:W-:Y:S04]  /*2830*/  STS [R78+0x4000], R63 ;  /* 0x0040003f4e007388 */ /* 0x000fe80000000800 */
[----:B------:R-:W-:Y:S04]  /*2840*/  STS [R80+0x4000], R71 ;  /* 0x0040004750007388 */ /* 0x000fe80000000800 */
[----:B------:R-:W-:Y:S04]  /*2850*/  STS [R73+0x4000], R68 ;  /* 0x0040004449007388 */ /* 0x000fe80000000800 */
[----:B------:R-:W-:Y:S04]  /*2860*/  STS [R82+0x4000], R13 ;  /* 0x0040000d52007388 */ /* 0x000fe80000000800 */
[----:B------:R-:W-:Y:S06]  /*2870*/  BAR.SYNC 0x0 ;  /* 0x0000000000007b1d */ /* 0x000fec0000000000 */
[----:B------:R-:W-:Y:S04]  /*2880*/  LDSM.16.M88.4 R28, [R12+0x4000] ;  /* 0x004000000c1c783b */ /* 0x000fe80000000200 */
[----:B------:R-:W0:Y:S01]  /*2890*/  LDSM.16.MT88.4 R92, [R8] ;  /* 0x00000000085c783b */ /* 0x000e220000004200 */
[----:B------:R-:W-:-:S03]  /*28a0*/  LOP3.LUT R7, R7, R69, RZ, 0xfc, !PT ;  /* 0x0000004507077212 */ /* 0x000fc600078efcff */
[----:B------:R-:W-:Y:S02]  /*28b0*/  LDSM.16.MT88.4 R48, [R8+0x1000] ;  /* 0x001000000830783b */ /* 0x000fe40000004200 */
[----:B------:R-:W-:Y:S02]  /*28c0*/  IMAD.SHL.U32 R14, R7, 0x2, RZ ;  /* 0x00000002070e7824 */ /* 0x000fe400078e00ff */
[----:B------:R-:W-:Y:S04]  /*28d0*/  LDSM.16.M88.4 R64, [R12+0x4800] ;  /* 0x004800000c40783b */ /* 0x000fe80000000200 */
[----:B------:R-:W1:Y:S04]  /*28e0*/  LDSM.16.M88.4 R56, [R14+0x4000] ;  /* 0x004000000e38783b */ /* 0x000e680000000200 */
[----:B------:R-:W2:Y:S04]  /*28f0*/  LDSM.16.M88.4 R76, [R12+0x5000] ;  /* 0x005000000c4c783b */ /* 0x000ea80000000200 */
[----:B------:R-:W3:Y:S01]  /*2900*/  LDSM.16.M88.4 R84, [R12+0x5800] ;  /* 0x005800000c54783b */ /* 0x000ee20000000200 */
[----:B------:R-:W-:-:S03]  /*2910*/  LOP3.LUT R0, R0, R69, RZ, 0xfc, !PT ;  /* 0x0000004500007212 */ /* 0x000fc600078efcff */
[----:B------:R-:W-:Y:S01]  /*2920*/  LDSM.16.M88.4 R80, [R14+0x5000] ;  /* 0x005000000e50783b */ /* 0x000fe20000000200 */
[C---:B0-----:R-:W5:Y:S01]  /*2930*/  HMMA.16816.F32 R72, R28.reuse, R92, RZ ;  /* 0x0000005c1c48723c */ /* 0x041f6200000018ff */
[----:B------:R-:W-:Y:S02]  /*2940*/  IMAD.SHL.U32 R0, R0, 0x2, RZ ;  /* 0x0000000200007824 */ /* 0x000fe400078e00ff */
[----:B------:R-:W-:Y:S04]  /*2950*/  LDSM.16.M88.4 R88, [R14+0x5800] ;  /* 0x005800000e58783b */ /* 0x000fe80000000200 */
[----:B------:R-:W-:Y:S01]  /*2960*/  LDSM.16.M88.4 R60, [R0+0x4000] ;  /* 0x00400000003c783b */ /* 0x000fe20000000200 */
[----:B------:R-:W5:Y:S03]  /*2970*/  HMMA.16816.F32 R28, R28, R94, RZ ;  /* 0x0000005e1c1c723c */ /* 0x000f6600000018ff */
[----:B------:R-:W-:-:S13]  /*2980*/  LDSM.16.MT88.4 R4, [R8+0x2000] ;  /* 0x002000000804783b */ /* 0x000fda0000004200 */
[----:B-1---5:R5:W-:Y:S02]  /*2990*/  HMMA.16816.F32 R112, R56, R48, R72 ;  /* 0x000000303870723c */ /* 0x022be40000001848 */
[----:B-----5:R-:W0:Y:S06]  /*29a0*/  LDSM.16.M88.4 R72, [R14+0x4800] ;  /* 0x004800000e48783b */ /* 0x020e2c0000000200 */
[C---:B------:R-:W5:Y:S01]  /*29b0*/  HMMA.16816.F32 R96, R64.reuse, R92, RZ ;  /* 0x0000005c4060723c */ /* 0x040f6200000018ff */
[----:B------:R-:W-:Y:S02]  /*29c0*/  LOP3.LUT R10, R10, R69, RZ, 0xfc, !PT ;  /* 0x000000450a0a7212 */ /* 0x000fe400078efcff */
[----:B------:R-:W-:Y:S05]  /*29d0*/  LDSM.16.M88.4 R68, [R0+0x5000] ;  /* 0x005000000044783b */ /* 0x000fea0000000200 */
[----:B------:R5:W5:Y:S02]  /*29e0*/  HMMA.16816.F32 R100, R64, R94, RZ ;  /* 0x0000005e4064723c */ /* 0x000b6400000018ff */
[----:B-----5:R-:W1:Y:S01]  /*29f0*/  LDSM.16.M88.4 R64, [R0+0x4800] ;  /* 0x004800000040783b */ /* 0x020e620000000200 */
[----:B------:R-:W-:-:S05]  /*2a00*/  IMAD.SHL.U32 R10, R10, 0x2, RZ ;  /* 0x000000020a0a7824 */ /* 0x000fca00078e00ff */
[-C--:B--2---:R-:W5:Y:S08]  /*2a10*/  HMMA.16816.F32 R104, R76, R92.reuse, RZ ;  /* 0x0000005c4c68723c */ /* 0x084f7000000018ff */
[----:B---3--:R-:W-:Y:S08]  /*2a20*/  HMMA.16816.F32 R108, R84, R92, RZ ;  /* 0x0000005c546c723c */ /* 0x008ff000000018ff */
[-C--:B------:R-:W5:Y:S08]  /*2a30*/  HMMA.16816.F32 R76, R76, R94.reuse, RZ ;  /* 0x0000005e4c4c723c */ /* 0x080f7000000018ff */
[----:B------:R-:W5:Y:S08]  /*2a40*/  HMMA.16816.F32 R84, R84, R94, RZ ;  /* 0x0000005e5454723c */ /* 0x000f7000000018ff */
[----:B------:R5:W5:Y:S02]  /*2a50*/  HMMA.16816.F32 R116, R56, R50, R28 ;  /* 0x000000323874723c */ /* 0x000b64000000181c */
[----:B-----5:R-:W-:Y:S04]  /*2a60*/  LDSM.16.MT88.4 R28, [R8+0x3000] ;  /* 0x00300000081c783b */ /* 0x020fe80000004200 */
[----:B------:R-:W2:Y:S02]  /*2a70*/  LDSM.16.M88.4 R56, [R10+0x4000] ;  /* 0x004000000a38783b */ /* 0x000ea40000000200 */
[C---:B0-----:R-:W5:Y:S08]  /*2a80*/  HMMA.16816.F32 R96, R72.reuse, R48, R96 ;  /* 0x000000304860723c */ /* 0x041f700000001860 */
[----:B------:R-:W5:Y:S08]  /*2a90*/  HMMA.16816.F32 R100, R72, R50, R100 ;  /* 0x000000324864723c */ /* 0x000f700000001864 */
[C---:B------:R-:W-:Y:S08]  /*2aa0*/  HMMA.16816.F32 R104, R80.reuse, R48, R104 ;  /* 0x000000305068723c */ /* 0x040ff00000001868 */
[----:B------:R-:W-:Y:S08]  /*2ab0*/  HMMA.16816.F32 R76, R80, R50, R76 ;  /* 0x00000032504c723c */ /* 0x000ff0000000184c */
[C---:B------:R-:W-:Y:S08]  /*2ac0*/  HMMA.16816.F32 R108, R88.reuse, R48, R108 ;  /* 0x00000030586c723c */ /* 0x040ff0000000186c */
[----:B------:R5:W-:Y:S02]  /*2ad0*/  HMMA.16816.F32 R84, R88, R50, R84 ;  /* 0x000000325854723c */ /* 0x000be40000001854 */
[----:B-----5:R-:W0:Y:S06]  /*2ae0*/  LDSM.16.M88.4 R48, [R10+0x4800] ;  /* 0x004800000a30783b */ /* 0x020e2c0000000200 */
[C---:B------:R-:W5:Y:S08]  /*2af0*/  HMMA.16816.F32 R112, R60.reuse, R4, R112 ;  /* 0x000000043c70723c */ /* 0x040f700000001870 */
[----:B------:R5:W5:Y:S02]  /*2b00*/  HMMA.16816.F32 R116, R60, R6, R116 ;  /* 0x000000063c74723c */ /* 0x000b640000001874 */
[----:B-----5:R-:W3:Y:S06]  /*2b10*/  LDSM.16.M88.4 R60, [R0+0x5800] ;  /* 0x00580000003c783b */ /* 0x020eec0000000200 */
[C---:B-1----:R-:W5:Y:S08]  /*2b20*/  HMMA.16816.F32 R96, R64.reuse, R4, R96 ;  /* 0x000000044060723c */ /* 0x042f700000001860 */
[----:B------:R5:W5:Y:S02]  /*2b30*/  HMMA.16816.F32 R100, R64, R6, R100 ;  /* 0x000000064064723c */ /* 0x000b640000001864 */
[----:B-----5:R-:W-:Y:S06]  /*2b40*/  LDSM.16.M88.4 R64, [R10+0x5800] ;  /* 0x005800000a40783b */ /* 0x020fec0000000200 */
[C---:B--2---:R-:W5:Y:S08]  /*2b50*/  HMMA.16816.F32 R112, R56.reuse, R28, R112 ;  /* 0x0000001c3870723c */ /* 0x044f700000001870 */
[----:B------:R5:W5:Y:S02]  /*2b60*/  HMMA.16816.F32 R116, R56, R30, R116 ;  /* 0x0000001e3874723c */ /* 0x000b640000001874 */
[----:B-----5:R-:W1:Y:S04]  /*2b70*/  LDSM.16.M88.4 R56, [R10+0x5000] ;  /* 0x005000000a38783b */ /* 0x020e680000000200 */
[----:B------:R-:W-:Y:S06]  /*2b80*/  BAR.SYNC 0x0 ;  /* 0x0000000000007b1d */ /* 0x000fec0000000000 */
[C---:B0-----:R-:W5:Y:S08]  /*2b90*/  HMMA.16816.F32 R96, R48.reuse, R28, R96 ;  /* 0x0000001c3060723c */ /* 0x041f700000001860 */
[----:B------:R-:W5:Y:S01]  /*2ba0*/  HMMA.16816.F32 R100, R48, R30, R100 ;  /* 0x0000001e3064723c */ /* 0x000f620000001864 */
[----:B------:R-:W-:Y:S04]  /*2bb0*/  STS.64 [R198.X4], R112 ;  /* 0x00000070c6007388 */ /* 0x000fe80000004a00 */
[----:B------:R-:W-:Y:S03]  /*2bc0*/  STS.64 [R198.X4+0x1100], R114 ;  /* 0x00110072c6007388 */ /* 0x000fe60000004a00 */
[C---:B------:R-:W5:Y:S01]  /*2bd0*/  HMMA.16816.F32 R104, R68.reuse, R4, R104 ;  /* 0x000000044468723c */ /* 0x040f620000001868 */
[----:B------:R-:W-:Y:S04]  /*2be0*/  STS.64 [R198.X4+0x100], R116 ;  /* 0x00010074c6007388 */ /* 0x000fe80000004a00 */
[----:B------:R-:W-:Y:S03]  /*2bf0*/  STS.64 [R198.X4+0x1200], R118 ;  /* 0x00120076c6007388 */ /* 0x000fe60000004a00 */
[----:B------:R5:W5:Y:S01]  /*2c00*/  HMMA.16816.F32 R76, R68, R6, R76 ;  /* 0x00000006444c723c */ /* 0x000b62000000184c */
[----:B------:R-:W-:Y:S06]  /*2c10*/  BAR.SYNC 0x0 ;  /* 0x0000000000007b1d */ /* 0x000fec0000000000 */
[----:B-----5:R-:W0:Y:S01]  /*2c20*/  LDS.128 R68, [R200.X4] ;  /* 0x00000000c8447984 */ /* 0x020e220000004c00 */
[----:B---3--:R-:W5:Y:S01]  /*2c30*/  HMMA.16816.F32 R108, R60, R4, R108 ;  /* 0x000000043c6c723c */ /* 0x008f62000000186c */
[----:B------:R-:W-:-:S07]  /*2c40*/  IMAD.WIDE R194, R194, R9, c[0x0][0x180] ;  /* 0x00006000c2c27625 */ /* 0x000fce00078e0209 */
[----:B------:R5:W5:Y:S02]  /*2c50*/  HMMA.16816.F32 R84, R60, R6, R84 ;  /* 0x000000063c54723c */ /* 0x000b640000001854 */
[----:B-----5:R-:W2:Y:S01]  /*2c60*/  LDS.128 R4, [R200.X4+0x10] ;  /* 0x00001000c8047984 */ /* 0x020ea20000004c00 */
[----:B------:R-:W-:-:S03]  /*2c70*/  IADD3 R18, P6, R194, R15, RZ ;  /* 0x0000000fc2127210 */ /* 0x000fc60007fde0ff */
[----:B------:R-:W-:Y:S06]  /*2c80*/  BAR.SYNC 0x0 ;  /* 0x0000000000007b1d */ /* 0x000fec0000000000 */
[----:B------:R-:W-:Y:S04]  /*2c90*/  STS.64 [R198.X4], R96 ;  /* 0x00000060c6007388 */ /* 0x000fe80000004a00 */
[----:B------:R-:W-:Y:S04]  /*2ca0*/  STS.64 [R198.X4+0x1100], R98 ;  /* 0x00110062c6007388 */ /* 0x000fe80000004a00 */
[----:B------:R-:W-:Y:S04]  /*2cb0*/  STS.64 [R198.X4+0x100], R100 ;  /* 0x00010064c6007388 */ /* 0x000fe80000004a00 */
[----:B------:R-:W-:Y:S04]  /*2cc0*/  STS.64 [R198.X4+0x1200], R102 ;  /* 0x00120066c6007388 */ /* 0x000fe80000004a00 */
[----:B------:R-:W-:Y:S06]  /*2cd0*/  BAR.SYNC 0x0 ;  /* 0x0000000000007b1d */ /* 0x000fec0000000000 */
[----:B------:R-:W3:Y:S01]  /*2ce0*/  LDS.128 R12, [R200.X4] ;  /* 0x00000000c80c7984 */ /* 0x000ee20000004c00 */
[C---:B-1----:R-:W5:Y:S08]  /*2cf0*/  HMMA.16816.F32 R104, R56.reuse, R28, R104 ;  /* 0x0000001c3868723c */ /* 0x042f700000001868 */
[----:B------:R-:W5:Y:S01]  /*2d00*/  HMMA.16816.F32 R76, R56, R30, R76 ;  /* 0x0000001e384c723c */ /* 0x000f62000000184c */
[----:B------:R-:W-:Y:S01]  /*2d10*/  IADD3 R8, P4, R194, R19, RZ ;  /* 0x00000013c2087210 */ /* 0x000fe20007f9e0ff */
[----:B------:R-:W-:Y:S01]  /*2d20*/  IMAD.X R19, R195, 0x1, R3, P6 ;  /* 0x00000001c3137824 */ /* 0x000fe200030e0603 */
[----:B0-----:R-:W-:-:S05]  /*2d30*/  FMUL R0, R69, c[0x0][0x198] ;  /* 0x0000660045007a20 */ /* 0x001fca0000400000 */
[----:B------:R-:W5:Y:S01]  /*2d40*/  HMMA.16816.F32 R108, R64, R28, R108 ;  /* 0x0000001c406c723c */ /* 0x000f62000000186c */
[----:B------:R-:W-:-:S07]  /*2d50*/  FMUL R3, R68, c[0x0][0x198] ;  /* 0x0000660044037a20 */ /* 0x000fce0000400000 */
[----:B------:R5:W5:Y:S01]  /*2d60*/  HMMA.16816.F32 R84, R64, R30, R84 ;  /* 0x0000001e4054723c */ /* 0x000b620000001854 */
[----:B------:R-:W-:Y:S01]  /*2d70*/  FFMA R177, R177, c[0x0][0x198], R0 ;  /* 0x00006600b1b17a23 */ /* 0x000fe20000000000 */
[----:B------:R-:W-:Y:S01]  /*2d80*/  FFMA R176, R176, c[0x0][0x198], R3 ;  /* 0x00006600b0b07a23 */ /* 0x000fe20000000003 */
[----:B------:R-:W-:Y:S01]  /*2d90*/  FMUL R0, R71, c[0x0][0x198] ;  /* 0x0000660047007a20 */ /* 0x000fe20000400000 */
[----:B------:R-:W-:Y:S01]  /*2da0*/  FMUL R3, R70, c[0x0][0x198] ;  /* 0x0000660046037a20 */ /* 0x000fe20000400000 */
[----:B-----5:R-:W0:Y:S01]  /*2db0*/  LDS.128 R28, [R200.X4+0x10] ;  /* 0x00001000c81c7984 */ /* 0x020e220000004c00 */
[----:B------:R-:W-:Y:S01]  /*2dc0*/  IMAD.X R9, R195, 0x1, R2, P4 ;  /* 0x00000001c3097824 */ /* 0x000fe200020e0602 */
[----:B------:R-:W-:Y:S02]  /*2dd0*/  FFMA R179, R179, c[0x0][0x198], R0 ;  /* 0x00006600b3b37a23 */ /* 0x000fe40000000000 */
[----:B------:R-:W-:Y:S06]  /*2de0*/  BAR.SYNC 0x0 ;  /* 0x0000000000007b1d */ /* 0x000fec0000000000 */
[----:B------:R-:W-:Y:S01]  /*2df0*/  STS.64 [R198.X4], R104 ;  /* 0x00000068c6007388 */ /* 0x000fe20000004a00 */
[----:B------:R-:W-:Y:S01]  /*2e00*/  FFMA R178, R178, c[0x0][0x198], R3 ;  /* 0x00006600b2b27a23 */ /* 0x000fe20000000003 */
[----:B--2---:R-:W-:-:S02]  /*2e10*/  FMUL R0, R5, c[0x0][0x198] ;  /* 0x0000660005007a20 */ /* 0x004fc40000400000 */
[----:B------:R-:W-:Y:S01]  /*2e20*/  STS.64 [R198.X4+0x1100], R106 ;  /* 0x0011006ac6007388 */ /* 0x000fe20000004a00 */
[----:B------:R-:W-:Y:S01]  /*2e30*/  FMUL R3, R4, c[0x0][0x198] ;  /* 0x0000660004037a20 */ /* 0x000fe20000400000 */
[----:B------:R-:W-:Y:S02]  /*2e40*/  FMUL R5, R6, c[0x0][0x198] ;  /* 0x0000660006057a20 */ /* 0x000fe40000400000 */
[----:B------:R-:W-:Y:S01]  /*2e50*/  STS.64 [R198.X4+0x100], R76 ;  /* 0x0001004cc6007388 */ /* 0x000fe20000004a00 */
[----:B------:R-:W-:-:S03]  /*2e60*/  FMUL R2, R7, c[0x0][0x198] ;  /* 0x0000660007027a20 */ /* 0x000fc60000400000 */
[----:B------:R-:W-:Y:S04]  /*2e70*/  STS.64 [R198.X4+0x1200], R78 ;  /* 0x0012004ec6007388 */ /* 0x000fe80000004a00 */
[----:B------:R-:W-:Y:S06]  /*2e80*/  BAR.SYNC 0x0 ;  /* 0x0000000000007b1d */ /* 0x000fec0000000000 */
[----:B------:R-:W1:Y:S01]  /*2e90*/  LDS.128 R48, [R200.X4] ;  /* 0x00000000c8307984 */ /* 0x000e620000004c00 */
[----:B------:R-:W-:Y:S01]  /*2ea0*/  FFMA R3, R20, c[0x0][0x198], R3 ;  /* 0x0000660014037a23 */ /* 0x000fe20000000003 */
[----:B------:R-:W-:Y:S01]  /*2eb0*/  FFMA R0, R21, c[0x0][0x198], R0 ;  /* 0x0000660015007a23 */ /* 0x000fe20000000000 */
[----:B------:R-:W-:Y:S01]  /*2ec0*/  FFMA R56, R22, c[0x0][0x198], R5 ;  /* 0x0000660016387a23 */ /* 0x000fe20000000005 */
[----:B------:R-:W-:Y:S01]  /*2ed0*/  FFMA R57, R23, c[0x0][0x198], R2 ;  /* 0x0000660017397a23 */ /* 0x000fe20000000002 */
[----:B---3--:R-:W-:Y:S01]  /*2ee0*/  FMUL R59, R12, c[0x0][0x198] ;  /* 0x000066000c3b7a20 */ /* 0x008fe20000400000 */
[----:B------:R-:W2:Y:S01]  /*2ef0*/  LDS.128 R20, [R200.X4+0x10] ;  /* 0x00001000c8147984 */ /* 0x000ea20000004c00 */
[----:B------:R-:W-:Y:S01]  /*2f00*/  FMUL R2, R13, c[0x0][0x198] ;  /* 0x000066000d027a20 */ /* 0x000fe20000400000 */
[----:B------:R-:W-:Y:S01]  /*2f10*/  FMUL R13, R14, c[0x0][0x198] ;  /* 0x000066000e0d7a20 */ /* 0x000fe20000400000 */
[----:B------:R-:W-:Y:S01]  /*2f20*/  FMUL R12, R15, c[0x0][0x198] ;  /* 0x000066000f0c7a20 */ /* 0x000fe20000400000 */
[----:B------:R-:W-:Y:S06]  /*2f30*/  BAR.SYNC 0x0 ;  /* 0x0000000000007b1d */ /* 0x000fec0000000000 */
[----:B------:R-:W-:Y:S01]  /*2f40*/  STS.64 [R198.X4], R108 ;  /* 0x0000006cc6007388 */ /* 0x000fe20000004a00 */
[----:B------:R-:W-:-:S03]  /*2f50*/  FFMA R42, R42, c[0x0][0x198], R13 ;  /* 0x000066002a2a7a23 */ /* 0x000fc6000000000d */
[----:B------:R-:W-:Y:S01]  /*2f60*/  STS.64 [R198.X4+0x1100], R110 ;  /* 0x0011006ec6007388 */ /* 0x000fe20000004a00 */
[----:B------:R-:W-:-:S03]  /*2f70*/  FFMA R43, R43, c[0x0][0x198], R12 ;  /* 0x000066002b2b7a23 */ /* 0x000fc6000000000c */
[----:B------:R-:W-:Y:S04]  /*2f80*/  STS.64 [R198.X4+0x100], R84 ;  /* 0x00010054c6007388 */ /* 0x000fe80000004a00 */
[----:B------:R-:W-:Y:S04]  /*2f90*/  STS.64 [R198.X4+0x1200], R86 ;  /* 0x00120056c6007388 */ /* 0x000fe80000004a00 */
[----:B------:R-:W-:Y:S06]  /*2fa0*/  BAR.SYNC 0x0 ;  /* 0x0000000000007b1d */ /* 0x000fec0000000000 */
[----:B------:R-:W3:Y:S04]  /*2fb0*/  LDS.128 R4, [R200.X4] ;  /* 0x00000000c8047984 */ /* 0x000ee80000004c00 */
[----:B------:R-:W4:Y:S01]  /*2fc0*/  LDS.128 R12, [R200.X4+0x10] ;  /* 0x00001000c80c7984 */ /* 0x000f220000004c00 */
[----:B------:R-:W-:Y:S01]  /*2fd0*/  FFMA R41, R41, c[0x0][0x198], R2 ;  /* 0x0000660029297a23 */ /* 0x000fe20000000002 */
[----:B0-----:R-:W-:Y:S01]  /*2fe0*/  FMUL R2, R29, c[0x0][0x198] ;  /* 0x000066001d027a20 */ /* 0x001fe20000400000 */
[----:B------:R-:W-:-:S03]  /*2ff0*/  FFMA R40, R40, c[0x0][0x198], R59 ;  /* 0x0000660028287a23 */ /* 0x000fc6000000003b */
[----:B------:R-:W-:Y:S01]  /*3000*/  FFMA R25, R25, c[0x0][0x198], R2 ;  /* 0x0000660019197a23 */ /* 0x000fe20000000002 */
[----:B-1----:R-:W-:Y:S01]  /*3010*/  FMUL R2, R49, c[0x0][0x198] ;  /* 0x0000660031027a20 */ /* 0x002fe20000400000 */
[----:B------:R-:W-:Y:S01]  /*3020*/  FMUL R59, R28, c[0x0][0x198] ;  /* 0x000066001c3b7a20 */ /* 0x000fe20000400000 */
[----:B------:R-:W-:Y:S01]  /*3030*/  FMUL R29, R30, c[0x0][0x198] ;  /* 0x000066001e1d7a20 */ /* 0x000fe20000400000 */
[----:B------:R-:W-:Y:S01]  /*3040*/  FMUL R28, R31, c[0x0][0x198] ;  /* 0x000066001f1c7a20 */ /* 0x000fe20000400000 */
[----:B------:R-:W-:Y:S01]  /*3050*/  FFMA R2, R45, c[0x0][0x198], R2 ;  /* 0x000066002d027a23 */ /* 0x000fe20000000002 */
[----:B--2---:R-:W-:Y:S01]  /*3060*/  FMUL R45, R22, c[0x0][0x198] ;  /* 0x00006600162d7a20 */ /* 0x004fe20000400000 */
[----:B------:R-:W-:Y:S01]  /*3070*/  FMUL R22, R23, c[0x0][0x198] ;  /* 0x0000660017167a20 */ /* 0x000fe20000400000 */
[----:B------:R-:W-:Y:S01]  /*3080*/  FFMA R26, R26, c[0x0][0x198], R29 ;  /* 0x000066001a1a7a23 */ /* 0x000fe2000000001d */
[----:B------:R-:W-:Y:S01]  /*3090*/  FFMA R27, R27, c[0x0][0x198], R28 ;  /* 0x000066001b1b7a23 */ /* 0x000fe2000000001c */
[----:B------:R-:W-:Y:S01]  /*30a0*/  FMUL R23, R20, c[0x0][0x198] ;  /* 0x0000660014177a20 */ /* 0x000fe20000400000 */
[----:B------:R-:W-:Y:S01]  /*30b0*/  F2FP.PACK_AB R176, R177, R176 ;  /* 0x000000b0b1b0723e */ /* 0x000fe200000000ff */
[----:B------:R-:W-:Y:S01]  /*30c0*/  FMUL R29, R48, c[0x0][0x198] ;  /* 0x00006600301d7a20 */ /* 0x000fe20000400000 */
[----:B------:R-:W-:Y:S01]  /*30d0*/  FMUL R31, R50, c[0x0][0x198] ;  /* 0x00006600321f7a20 */ /* 0x000fe20000400000 */
[----:B------:R-:W-:Y:S01]  /*30e0*/  FMUL R28, R51, c[0x0][0x198] ;  /* 0x00006600331c7a20 */ /* 0x000fe20000400000 */
[----:B------:R-:W-:Y:S01]  /*30f0*/  FMUL R20, R21, c[0x0][0x198] ;  /* 0x0000660015147a20 */ /* 0x000fe20000400000 */
[----:B------:R-:W-:-:S02]  /*3100*/  F2FP.PACK_AB R177, R179, R178 ;  /* 0x000000b2b3b1723e */ /* 0x000fc400000000ff */
[----:B------:R-:W-:Y:S01]  /*3110*/  F2FP.PACK_AB R178, R0, R3 ;  /* 0x0000000300b2723e */ /* 0x000fe200000000ff */
[----:B------:R-:W-:Y:S01]  /*3120*/  FFMA R24, R24, c[0x0][0x198], R59 ;  /* 0x0000660018187a23 */ /* 0x000fe2000000003b */
[----:B------:R-:W-:Y:S01]  /*3130*/  IADD3 R16, P5, R194, R16, RZ ;  /* 0x00000010c2107210 */ /* 0x000fe20007fbe0ff */
[----:B------:R-:W-:Y:S01]  /*3140*/  FFMA R29, R44, c[0x0][0x198], R29 ;  /* 0x000066002c1d7a23 */ /* 0x000fe2000000001d */
[----:B------:R-:W-:Y:S01]  /*3150*/  FFMA R31, R46, c[0x0][0x198], R31 ;  /* 0x000066002e1f7a23 */ /* 0x000fe2000000001f */
[----:B------:R-:W-:Y:S01]  /*3160*/  FFMA R28, R47, c[0x0][0x198], R28 ;  /* 0x000066002f1c7a23 */ /* 0x000fe2000000001c */
[----:B------:R-:W-:Y:S01]  /*3170*/  FFMA R45, R54, c[0x0][0x198], R45 ;  /* 0x00006600362d7a23 */ /* 0x000fe2000000002d */
[----:B------:R-:W-:Y:S01]  /*3180*/  FFMA R22, R55, c[0x0][0x198], R22 ;  /* 0x0000660037167a23 */ /* 0x000fe20000000016 */
[----:B------:R-:W-:Y:S01]  /*3190*/  FFMA R23, R52, c[0x0][0x198], R23 ;  /* 0x0000660034177a23 */ /* 0x000fe20000000017 */
[----:B------:R-:W-:Y:S01]  /*31a0*/  FFMA R20, R53, c[0x0][0x198], R20 ;  /* 0x0000660035147a23 */ /* 0x000fe20000000014 */
[----:B---3--:R-:W-:Y:S01]  /*31b0*/  FMUL R3, R4, c[0x0][0x198] ;  /* 0x0000660004037a20 */ /* 0x008fe20000400000 */
[----:B------:R-:W-:Y:S01]  /*31c0*/  FMUL R0, R5, c[0x0][0x198] ;  /* 0x0000660005007a20 */ /* 0x000fe20000400000 */
[----:B------:R-:W-:Y:S01]  /*31d0*/  FMUL R4, R7, c[0x0][0x198] ;  /* 0x0000660007047a20 */ /* 0x000fe20000400000 */
[----:B------:R-:W-:Y:S01]  /*31e0*/  FMUL R5, R6, c[0x0][0x198] ;  /* 0x0000660006057a20 */ /* 0x000fe20000400000 */
[----:B----4-:R-:W-:Y:S01]  /*31f0*/  FMUL R7, R12, c[0x0][0x198] ;  /* 0x000066000c077a20 */ /* 0x010fe20000400000 */
[----:B------:R-:W-:Y:S01]  /*3200*/  F2FP.PACK_AB R40, R41, R40 ;  /* 0x000000282928723e */ /* 0x000fe200000000ff */
[----:B------:R-:W-:Y:S01]  /*3210*/  FMUL R12, R13, c[0x0][0x198] ;  /* 0x000066000d0c7a20 */ /* 0x000fe20000400000 */
[----:B------:R-:W-:Y:S01]  /*3220*/  F2FP.PACK_AB R179, R57, R56 ;  /* 0x0000003839b3723e */ /* 0x000fe200000000ff */
[----:B------:R-:W-:Y:S01]  /*3230*/  FMUL R13, R14, c[0x0][0x198] ;  /* 0x000066000e0d7a20 */ /* 0x000fe20000400000 */
[----:B------:R-:W-:Y:S01]  /*3240*/  F2FP.PACK_AB R41, R43, R42 ;  /* 0x0000002a2b29723e */ /* 0x000fe200000000ff */
[----:B------:R-:W-:Y:S01]  /*3250*/  IMAD.X R17, R195, 0x1, R11, P5 ;  /* 0x00000001c3117824 */ /* 0x000fe200028e060b */
[----:B------:R-:W-:Y:S01]  /*3260*/  F2FP.PACK_AB R42, R25, R24 ;  /* 0x00000018192a723e */ /* 0x000fe200000000ff */
[----:B------:R-:W-:Y:S01]  /*3270*/  FFMA R38, R38, c[0x0][0x198], R5 ;  /* 0x0000660026267a23 */ /* 0x000fe20000000005 */
[----:B------:R-:W-:Y:S01]  /*3280*/  F2FP.PACK_AB R43, R27, R26 ;  /* 0x0000001a1b2b723e */ /* 0x000fe200000000ff */
[----:B------:R-:W-:Y:S01]  /*3290*/  FFMA R39, R39, c[0x0][0x198], R4 ;  /* 0x0000660027277a23 */ /* 0x000fe20000000004 */
[----:B------:R-:W-:Y:S01]  /*32a0*/  FFMA R32, R32, c[0x0][0x198], R7 ;  /* 0x0000660020207a23 */ /* 0x000fe20000000007 */
[----:B------:R-:W-:Y:S01]  /*32b0*/  FMUL R14, R15, c[0x0][0x198] ;  /* 0x000066000f0e7a20 */ /* 0x000fe20000400000 */
[----:B------:R-:W-:-:S02]  /*32c0*/  F2FP.PACK_AB R4, R2, R29 ;  /* 0x0000001d0204723e */ /* 0x000fc400000000ff */
[----:B------:R-:W-:Y:S02]  /*32d0*/  F2FP.PACK_AB R5, R28, R31 ;  /* 0x0000001f1c05723e */ /* 0x000fe400000000ff */
[----:B------:R-:W-:Y:S02]  /*32e0*/  F2FP.PACK_AB R7, R22, R45 ;  /* 0x0000002d1607723e */ /* 0x000fe400000000ff */
[----:B------:R-:W-:Y:S01]  /*32f0*/  F2FP.PACK_AB R6, R20, R23 ;  /* 0x000000171406723e */ /* 0x000fe200000000ff */
[----:B------:R0:W-:Y:S01]  /*3300*/  @P1 STG.E.128 [R18.64], R176 ;  /* 0x000000b012001986 */ /* 0x0001e2000c101d04 */
[----:B------:R-:W-:Y:S01]  /*3310*/  IADD3 R10, P6, R194, R183, RZ ;  /* 0x000000b7c20a7210 */ /* 0x000fe20007fde0ff */
[----:B------:R-:W-:Y:S01]  /*3320*/  FFMA R3, R36, c[0x0][0x198], R3 ;  /* 0x0000660024037a23 */ /* 0x000fe20000000003 */
[----:B------:R-:W-:Y:S01]  /*3330*/  FFMA R0, R37, c[0x0][0x198], R0 ;  /* 0x0000660025007a23 */ /* 0x000fe20000000000 */
[----:B------:R-:W-:Y:S01]  /*3340*/  FFMA R33, R33, c[0x0][0x198], R12 ;  /* 0x0000660021217a23 */ /* 0x000fe2000000000c */
[----:B------:R-:W-:Y:S01]  /*3350*/  FFMA R15, R34, c[0x0][0x198], R13 ;  /* 0x00006600220f7a23 */ /* 0x000fe2000000000d */
[----:B------:R-:W-:Y:S01]  /*3360*/  FFMA R2, R35, c[0x0][0x198], R14 ;  /* 0x0000660023027a23 */ /* 0x000fe2000000000e */
[----:B------:R0:W-:Y:S01]  /*3370*/  @P0 STG.E.128 [R16.64], R40 ;  /* 0x0000002810000986 */ /* 0x0001e2000c101d04 */
[----:B------:R-:W-:-:S03]  /*3380*/  IMAD.X R11, R195, 0x1, R182, P6 ;  /* 0x00000001c30b7824 */ /* 0x000fc600030e06b6 */
[----:B------:R0:W-:Y:S01]  /*3390*/  @P2 STG.E.128 [R8.64], R4 ;  /* 0x0000000408002986 */ /* 0x0001e2000c101d04 */
[----:B------:R-:W-:Y:S02]  /*33a0*/  F2FP.PACK_AB R12, R0, R3 ;  /* 0x00000003000c723e */ /* 0x000fe400000000ff */
[----:B------:R-:W-:Y:S02]  /*33b0*/  F2FP.PACK_AB R13, R39, R38 ;  /* 0x00000026270d723e */ /* 0x000fe400000000ff */
[----:B------:R-:W-:Y:S02]  /*33c0*/  F2FP.PACK_AB R14, R33, R32 ;  /* 0x00000020210e723e */ /* 0x000fe400000000ff */
[----:B------:R-:W-:Y:S01]  /*33d0*/  F2FP.PACK_AB R15, R2, R15 ;  /* 0x0000000f020f723e */ /* 0x000fe200000000ff */
[----:B------:R-:W-:Y:S06]  /*33e0*/  @!P3 EXIT ;  /* 0x000000000000b94d */ /* 0x000fec0003800000 */
[----:B------:R-:W-:Y:S01]  /*33f0*/  STG.E.128 [R10.64], R12 ;  /* 0x0000000c0a007986 */ /* 0x000fe2000c101d04 */
[----:B------:R-:W-:Y:S05]  /*3400*/  EXIT ;  /* 0x000000000000794d */ /* 0x000fea0003800000 */
.L_x_0:
[----:B------:R-:W-:-:S00]  /*3410*/  BRA `(.L_x_0) ;  /* 0xfffffff000007947 */ /* 0x000fc0000383ffff */
[----:B------:R-:W-:-:S00]  /*3420*/  NOP ;  /* 0x0000000000007918 */ /* 0x000fc00000000000 */
        /* <DEDUP_REMOVED lines=13> */
.L_x_1:


//--------------------- .nv.shared.chunk_fwd_kernel_o --------------------------
	.section	.nv.shared.chunk_fwd_kernel_o,"aw",@nobits
	.align	16
